// auto-generated by cutlass_sweep.gemm — config: {"arch": "sm_100", "cluster_m": 2, "cluster_n": 1, "dtype": "bf16", "dtype_b": "bf16", "layout": "nt", "stages": 0, "tile_k": 64, "tile_m": 64, "tile_n": 176}
#include "cutlass/cutlass.h"
#include "cutlass/gemm/collective/collective_builder.hpp"
#include "cutlass/gemm/device/gemm_universal_adapter.h"
#include "cutlass/gemm/kernel/gemm_universal.hpp"
#include "cutlass/epilogue/collective/collective_builder.hpp"

using ElemA = cutlass::bfloat16_t;
using ElemB = cutlass::bfloat16_t;
using ElemCD = cutlass::bfloat16_t;
using Acc  = float;
using TileShape    = cute::Shape<cute::_64, cute::_176, cute::_64>;
using ClusterShape = cute::Shape<cute::_2, cute::_1, cute::_1>;

using CollectiveEpilogue = typename cutlass::epilogue::collective::CollectiveBuilder<
    cutlass::arch::Sm100, cutlass::arch::OpClassTensorOp,
    TileShape, ClusterShape,
    cutlass::epilogue::collective::EpilogueTileAuto,
    Acc, Acc,
    ElemCD, cutlass::layout::RowMajor, 128 / cutlass::sizeof_bits<ElemCD>::value,
    ElemCD, cutlass::layout::RowMajor, 128 / cutlass::sizeof_bits<ElemCD>::value,
    cutlass::epilogue::collective::EpilogueScheduleAuto
  >::CollectiveOp;

using CollectiveMainloop = typename cutlass::gemm::collective::CollectiveBuilder<
    cutlass::arch::Sm100, cutlass::arch::OpClassTensorOp,
    ElemA, cutlass::layout::RowMajor, 128 / cutlass::sizeof_bits<ElemA>::value,
    ElemB, cutlass::layout::ColumnMajor, 128 / cutlass::sizeof_bits<ElemB>::value,
    Acc,
    TileShape, ClusterShape,
    cutlass::gemm::collective::StageCountAutoCarveout<static_cast<int>(sizeof(typename CollectiveEpilogue::SharedStorage))>,
    cutlass::gemm::collective::KernelScheduleAuto
  >::CollectiveOp;

using GemmKernel = cutlass::gemm::kernel::GemmUniversal<
    cute::Shape<int,int,int,int>,
    CollectiveMainloop,
    CollectiveEpilogue
>;
using Gemm = cutlass::gemm::device::GemmUniversalAdapter<GemmKernel>;

// Force the device kernel symbol into the cubin without needing a host main.
auto* _anchor = &cutlass::device_kernel<GemmKernel>;


// ===== COMPILED SASS (sm_100a) =====

	.target	sm_100a

	.elftype	@"ET_EXEC"


//--------------------- .note.nv.tkinfo           --------------------------
	.section	.note.nv.tkinfo,"",@"SHT_NOTE"
	.sectionflags	@"SHF_NOTE_NV_TKINFO"
	.tkinfo
        /*0018*/ 	.word	0x00000002
        /*0030*/ 	.string	""
        /*0030*/ 	.string	"ptxas"
        /*0030*/ 	.string	"Cuda compilation tools, release 13.0, V13.0.88"
        /*0030*/ 	.string	"Build cuda_13.0.r13.0/compiler.36424714_0"
        /*0030*/ 	.string	"-arch sm_100a -m 64 "



//--------------------- .note.nv.cuinfo           --------------------------
	.section	.note.nv.cuinfo,"",@"SHT_NOTE"
	.sectionflags	@"SHF_NOTE_NV_CUINFO"
        /*0018*/ 	.short	0x0002
        /*001a*/ 	.short	0x0064
        /*001c*/ 	.short	0x0082
	.zero		2


//--------------------- .nv.info                  --------------------------
	.section	.nv.info,"",@"SHT_CUDA_INFO"
	.align	4


	//----- nvinfo : EIATTR_REGCOUNT
	.align		4
        /*0000*/ 	.byte	0x04, 0x2f
        /*0002*/ 	.short	(.L_19 - .L_18)
	.align		4
.L_18:
        /*0004*/ 	.word	index@(_ZN7cutlass13device_kernelINS_4gemm6kernel13GemmUniversalIN4cute5tupleIJiiiiEEENS1_10collective13CollectiveMmaINS1_35MainloopSm100TmaUmmaWarpSpecializedILi6ELi2ELi4ENS5_IJNS4_1CILi2EEENSA_ILi1EEESC_EEEEENS5_IJNSA_ILi64EEENSA_ILi176EEESF_EEENS_10bfloat16_tENS5_IJlSC_lEEESI_SJ_NS4_8TiledMMAINS4_8MMA_AtomIJNS4_20SM100_MMA_F16BF16_SSISI_SI_fLi64ELi176ELNS4_4UMMA5MajorE0ELSO_0ELNSN_7ScaleInE0ELSP_0EEEEEENS4_6LayoutINS5_IJSC_SC_SC_EEENS5_IJNSA_ILi0EEESU_SU_EEEEENS5_IJNS4_10UnderscoreESX_SX_EEEEENS4_13SM90_TMA_LOADENS4_14ComposedLayoutINS4_7SwizzleILi3ELi4ELi3EEENS4_18smem_ptr_flag_bitsILi16EEENSS_INS5_IJNSA_ILi8EEESF_EEENS5_IJSF_SC_EEEEEEEvNS4_8identityENS4_23SM90_TMA_LOAD_MULTICASTES1A_vS1B_EENS_8epilogue10collective18CollectiveEpilogueINS1E_23Sm100TmaWarpSpecializedILi2ELi1ELi88ELb1ELb0EEEJSH_NS5_IJNSS_ISF_SC_EENSS_ISG_SC_EEEEESI_SJ_SI_SJ_NS1E_6fusion15FusionCallbacksIS1I_NS1M_17LinearCombinationISI_fSI_fLNS_15FloatRoundStyleE2EEESH_S1L_JEEENS4_5SM1004TMEM4LOAD26SM100_TMEM_LOAD_16dp256b2xES10_NS11_INS12_ILi1ELi4ELi3EEES15_NSS_INS5_IJS16_NSA_ILi16EEEEEENS5_IJS1X_SC_EEEEEEENS4_17SM75_U32x4_LDSM_NENS4_14SM90_TMA_STOREES21_NS4_17SM90_U32x4_STSM_NENS4_39AutoVectorizingCopyWithAssumedAlignmentILi128EEEEEEvvEEEEvNT_6ParamsE)
        /*0008*/ 	.word	0x000000ee


	//----- nvinfo : EIATTR_FRAME_SIZE
	.align		4
.L_19:
        /*000c*/ 	.byte	0x04, 0x11
        /*000e*/ 	.short	(.L_21 - .L_20)
	.align		4
.L_20:
        /*0010*/ 	.word	index@($__internal_2_$__cuda_sm10x_tcgen05_guardrail_trap_unallocated_columns_being_dealloced)
        /*0014*/ 	.word	0x00000000


	//----- nvinfo : EIATTR_FRAME_SIZE
	.align		4
.L_21:
        /*0018*/ 	.byte	0x04, 0x11
        /*001a*/ 	.short	(.L_23 - .L_22)
	.align		4
.L_22:
        /*001c*/ 	.word	index@($__internal_1_$__cuda_sm10x_tcgen05_guardrail_trap_phase_invalid_during_alloc)
        /*0020*/ 	.word	0x00000000


	//----- nvinfo : EIATTR_FRAME_SIZE
	.align		4
.L_23:
        /*0024*/ 	.byte	0x04, 0x11
        /*0026*/ 	.short	(.L_25 - .L_24)
	.align		4
.L_24:
        /*0028*/ 	.word	index@($__internal_0_$__cuda_sm10x_tcgen05_guardrail_trap_col_being_dealloced_not_returned_by_alloc)
        /*002c*/ 	.word	0x00000000


	//----- nvinfo : EIATTR_FRAME_SIZE
	.align		4
.L_25:
        /*0030*/ 	.byte	0x04, 0x11
        /*0032*/ 	.short	(.L_27 - .L_26)
	.align		4
.L_26:
        /*0034*/ 	.word	index@(_ZN7cutlass13device_kernelINS_4gemm6kernel13GemmUniversalIN4cute5tupleIJiiiiEEENS1_10collective13CollectiveMmaINS1_35MainloopSm100TmaUmmaWarpSpecializedILi6ELi2ELi4ENS5_IJNS4_1CILi2EEENSA_ILi1EEESC_EEEEENS5_IJNSA_ILi64EEENSA_ILi176EEESF_EEENS_10bfloat16_tENS5_IJlSC_lEEESI_SJ_NS4_8TiledMMAINS4_8MMA_AtomIJNS4_20SM100_MMA_F16BF16_SSISI_SI_fLi64ELi176ELNS4_4UMMA5MajorE0ELSO_0ELNSN_7ScaleInE0ELSP_0EEEEEENS4_6LayoutINS5_IJSC_SC_SC_EEENS5_IJNSA_ILi0EEESU_SU_EEEEENS5_IJNS4_10UnderscoreESX_SX_EEEEENS4_13SM90_TMA_LOADENS4_14ComposedLayoutINS4_7SwizzleILi3ELi4ELi3EEENS4_18smem_ptr_flag_bitsILi16EEENSS_INS5_IJNSA_ILi8EEESF_EEENS5_IJSF_SC_EEEEEEEvNS4_8identityENS4_23SM90_TMA_LOAD_MULTICASTES1A_vS1B_EENS_8epilogue10collective18CollectiveEpilogueINS1E_23Sm100TmaWarpSpecializedILi2ELi1ELi88ELb1ELb0EEEJSH_NS5_IJNSS_ISF_SC_EENSS_ISG_SC_EEEEESI_SJ_SI_SJ_NS1E_6fusion15FusionCallbacksIS1I_NS1M_17LinearCombinationISI_fSI_fLNS_15FloatRoundStyleE2EEESH_S1L_JEEENS4_5SM1004TMEM4LOAD26SM100_TMEM_LOAD_16dp256b2xES10_NS11_INS12_ILi1ELi4ELi3EEES15_NSS_INS5_IJS16_NSA_ILi16EEEEEENS5_IJS1X_SC_EEEEEEENS4_17SM75_U32x4_LDSM_NENS4_14SM90_TMA_STOREES21_NS4_17SM90_U32x4_STSM_NENS4_39AutoVectorizingCopyWithAssumedAlignmentILi128EEEEEEvvEEEEvNT_6ParamsE)
        /*0038*/ 	.word	0x00000000


	//----- nvinfo : EIATTR_MIN_STACK_SIZE
	.align		4
.L_27:
        /*003c*/ 	.byte	0x04, 0x12
        /*003e*/ 	.short	(.L_29 - .L_28)
	.align		4
.L_28:
        /*0040*/ 	.word	index@(_ZN7cutlass13device_kernelINS_4gemm6kernel13GemmUniversalIN4cute5tupleIJiiiiEEENS1_10collective13CollectiveMmaINS1_35MainloopSm100TmaUmmaWarpSpecializedILi6ELi2ELi4ENS5_IJNS4_1CILi2EEENSA_ILi1EEESC_EEEEENS5_IJNSA_ILi64EEENSA_ILi176EEESF_EEENS_10bfloat16_tENS5_IJlSC_lEEESI_SJ_NS4_8TiledMMAINS4_8MMA_AtomIJNS4_20SM100_MMA_F16BF16_SSISI_SI_fLi64ELi176ELNS4_4UMMA5MajorE0ELSO_0ELNSN_7ScaleInE0ELSP_0EEEEEENS4_6LayoutINS5_IJSC_SC_SC_EEENS5_IJNSA_ILi0EEESU_SU_EEEEENS5_IJNS4_10UnderscoreESX_SX_EEEEENS4_13SM90_TMA_LOADENS4_14ComposedLayoutINS4_7SwizzleILi3ELi4ELi3EEENS4_18smem_ptr_flag_bitsILi16EEENSS_INS5_IJNSA_ILi8EEESF_EEENS5_IJSF_SC_EEEEEEEvNS4_8identityENS4_23SM90_TMA_LOAD_MULTICASTES1A_vS1B_EENS_8epilogue10collective18CollectiveEpilogueINS1E_23Sm100TmaWarpSpecializedILi2ELi1ELi88ELb1ELb0EEEJSH_NS5_IJNSS_ISF_SC_EENSS_ISG_SC_EEEEESI_SJ_SI_SJ_NS1E_6fusion15FusionCallbacksIS1I_NS1M_17LinearCombinationISI_fSI_fLNS_15FloatRoundStyleE2EEESH_S1L_JEEENS4_5SM1004TMEM4LOAD26SM100_TMEM_LOAD_16dp256b2xES10_NS11_INS12_ILi1ELi4ELi3EEES15_NSS_INS5_IJS16_NSA_ILi16EEEEEENS5_IJS1X_SC_EEEEEEENS4_17SM75_U32x4_LDSM_NENS4_14SM90_TMA_STOREES21_NS4_17SM90_U32x4_STSM_NENS4_39AutoVectorizingCopyWithAssumedAlignmentILi128EEEEEEvvEEEEvNT_6ParamsE)
        /*0044*/ 	.word	0x00000000
.L_29:


//--------------------- .nv.compat                --------------------------
	.section	.nv.compat,"",@"SHT_CUDA_COMPAT_INFO"
	.align	4
        /*0000*/ 	.byte	0x02, 0x09, 0x01, 0x00, 0x02, 0x02, 0x02, 0x00, 0x02, 0x05, 0x05, 0x00, 0x03, 0x07, 0x01, 0x01
        /*0010*/ 	.byte	0x02, 0x03, 0x01, 0x00, 0x02, 0x06, 0x01, 0x00, 0x04, 0x0b, 0x08, 0x00, 0x09, 0x00, 0x00, 0x00
        /*0020*/ 	.byte	0x00, 0x00, 0x00, 0x00


//--------------------- .nv.info._ZN7cutlass13device_kernelINS_4gemm6kernel13GemmUniversalIN4cute5tupleIJiiiiEEENS1_10collective13CollectiveMmaINS1_35MainloopSm100TmaUmmaWarpSpecializedILi6ELi2ELi4ENS5_IJNS4_1CILi2EEENSA_ILi1EEESC_EEEEENS5_IJNSA_ILi64EEENSA_ILi176EEESF_EEENS_10bfloat16_tENS5_IJlSC_lEEESI_SJ_NS4_8TiledMMAINS4_8MMA_AtomIJNS4_20SM100_MMA_F16BF16_SSISI_SI_fLi64ELi176ELNS4_4UMMA5MajorE0ELSO_0ELNSN_7ScaleInE0ELSP_0EEEEEENS4_6LayoutINS5_IJSC_SC_SC_EEENS5_IJNSA_ILi0EEESU_SU_EEEEENS5_IJNS4_10UnderscoreESX_SX_EEEEENS4_13SM90_TMA_LOADENS4_14ComposedLayoutINS4_7SwizzleILi3ELi4ELi3EEENS4_18smem_ptr_flag_bitsILi16EEENSS_INS5_IJNSA_ILi8EEESF_EEENS5_IJSF_SC_EEEEEEEvNS4_8identityENS4_23SM90_TMA_LOAD_MULTICASTES1A_vS1B_EENS_8epilogue10collective18CollectiveEpilogueINS1E_23Sm100TmaWarpSpecializedILi2ELi1ELi88ELb1ELb0EEEJSH_NS5_IJNSS_ISF_SC_EENSS_ISG_SC_EEEEESI_SJ_SI_SJ_NS1E_6fusion15FusionCallbacksIS1I_NS1M_17LinearCombinationISI_fSI_fLNS_15FloatRoundStyleE2EEESH_S1L_JEEENS4_5SM1004TMEM4LOAD26SM100_TMEM_LOAD_16dp256b2xES10_NS11_INS12_ILi1ELi4ELi3EEES15_NSS_INS5_IJS16_NSA_ILi16EEEEEENS5_IJS1X_SC_EEEEEEENS4_17SM75_U32x4_LDSM_NENS4_14SM90_TMA_STOREES21_NS4_17SM90_U32x4_STSM_NENS4_39AutoVectorizingCopyWithAssumedAlignmentILi128EEEEEEvvEEEEvNT_6ParamsE --------------------------
	.section	.nv.info._ZN7cutlass13device_kernelINS_4gemm6kernel13GemmUniversalIN4cute5tupleIJiiiiEEENS1_10collective13CollectiveMmaINS1_35MainloopSm100TmaUmmaWarpSpecializedILi6ELi2ELi4ENS5_IJNS4_1CILi2EEENSA_ILi1EEESC_EEEEENS5_IJNSA_ILi64EEENSA_ILi176EEESF_EEENS_10bfloat16_tENS5_IJlSC_lEEESI_SJ_NS4_8TiledMMAINS4_8MMA_AtomIJNS4_20SM100_MMA_F16BF16_SSISI_SI_fLi64ELi176ELNS4_4UMMA5MajorE0ELSO_0ELNSN_7ScaleInE0ELSP_0EEEEEENS4_6LayoutINS5_IJSC_SC_SC_EEENS5_IJNSA_ILi0EEESU_SU_EEEEENS5_IJNS4_10UnderscoreESX_SX_EEEEENS4_13SM90_TMA_LOADENS4_14ComposedLayoutINS4_7SwizzleILi3ELi4ELi3EEENS4_18smem_ptr_flag_bitsILi16EEENSS_INS5_IJNSA_ILi8EEESF_EEENS5_IJSF_SC_EEEEEEEvNS4_8identityENS4_23SM90_TMA_LOAD_MULTICASTES1A_vS1B_EENS_8epilogue10collective18CollectiveEpilogueINS1E_23Sm100TmaWarpSpecializedILi2ELi1ELi88ELb1ELb0EEEJSH_NS5_IJNSS_ISF_SC_EENSS_ISG_SC_EEEEESI_SJ_SI_SJ_NS1E_6fusion15FusionCallbacksIS1I_NS1M_17LinearCombinationISI_fSI_fLNS_15FloatRoundStyleE2EEESH_S1L_JEEENS4_5SM1004TMEM4LOAD26SM100_TMEM_LOAD_16dp256b2xES10_NS11_INS12_ILi1ELi4ELi3EEES15_NSS_INS5_IJS16_NSA_ILi16EEEEEENS5_IJS1X_SC_EEEEEEENS4_17SM75_U32x4_LDSM_NENS4_14SM90_TMA_STOREES21_NS4_17SM90_U32x4_STSM_NENS4_39AutoVectorizingCopyWithAssumedAlignmentILi128EEEEEEvvEEEEvNT_6ParamsE,"",@"SHT_CUDA_INFO"
	.sectionflags	@""
	.align	4


	//----- nvinfo : EIATTR_CUDA_API_VERSION
	.align		4
        /*0000*/ 	.byte	0x04, 0x37
        /*0002*/ 	.short	(.L_31 - .L_30)
.L_30:
        /*0004*/ 	.word	0x00000082


	//----- nvinfo : EIATTR_KPARAM_INFO
	.align		4
.L_31:
        /*0008*/ 	.byte	0x04, 0x17
        /*000a*/ 	.short	(.L_33 - .L_32)
.L_32:
        /*000c*/ 	.word	0x00000000
        /*0010*/ 	.short	0x0000
        /*0012*/ 	.short	0x0000
        /*0014*/ 	.byte	0x00, 0xf0, 0x01, 0x20


	//----- nvinfo : EIATTR_AT_ENTRY_FRAGMENTS
	.align		4
.L_33:
        /*0018*/ 	.byte	0x04, 0x4f
        /*001a*/ 	.short	(.L_35 - .L_34)


	//   ....[0]....
.L_34:
        /*001c*/ 	.word	0x00000006


	//----- nvinfo : EIATTR_RESERVED_SMEM_USED
	.align		4
.L_35:
        /*0020*/ 	.byte	0x01, 0x41
	.zero		2


	//----- nvinfo : EIATTR_SPARSE_MMA_MASK
	.align		4
        /*0024*/ 	.byte	0x03, 0x50
        /*0026*/ 	.short	0x0000


	//----- nvinfo : EIATTR_TCGEN05_1CTA_USED
	.align		4
        /*0028*/ 	.byte	0x01, 0x51
	.zero		2


	//----- nvinfo : EIATTR_MAXREG_COUNT
	.align		4
        /*002c*/ 	.byte	0x03, 0x1b
        /*002e*/ 	.short	0x00ff


	//----- nvinfo : EIATTR_NUM_BARRIERS
	.align		4
        /*0030*/ 	.byte	0x02, 0x4c
        /*0032*/ 	.byte	0x07
	.zero		1


	//----- nvinfo : EIATTR_EXTERNS
	.align		4
        /*0034*/ 	.byte	0x04, 0x0f
        /*0036*/ 	.short	(.L_37 - .L_36)


	//   ....[0]....
	.align		4
.L_36:
        /*0038*/ 	.word	index@(__assertfail)


	//----- nvinfo : EIATTR_MERCURY_ISA_VERSION
	.align		4
.L_37:
        /*003c*/ 	.byte	0x03, 0x5f
        /*003e*/ 	.short	0x0101


	//----- nvinfo : EIATTR_INT_WARP_WIDE_INSTR_OFFSETS
	.align		4
        /*0040*/ 	.byte	0x04, 0x31
        /*0042*/ 	.short	(.L_39 - .L_38)


	//   ....[0]....
.L_38:
        /*0044*/ 	.word	0x00003e10


	//   ....[1]....
        /*0048*/ 	.word	0x00003e30


	//   ....[2]....
        /*004c*/ 	.word	0x00003e60


	//   ....[3]....
        /*0050*/ 	.word	0x00004a90


	//   ....[4]....
        /*0054*/ 	.word	0x00004aa0


	//   ....[5]....
        /*0058*/ 	.word	0x00004c60


	//   ....[6]....
        /*005c*/ 	.word	0x00004c80


	//   ....[7]....
        /*0060*/ 	.word	0x00004ca0


	//   ....[8]....
        /*0064*/ 	.word	0x00004cc0


	//   ....[9]....
        /*0068*/ 	.word	0x00004d30


	//   ....[10]....
        /*006c*/ 	.word	0x00004d70


	//   ....[11]....
        /*0070*/ 	.word	0x00004d90


	//   ....[12]....
        /*0074*/ 	.word	0x00004df0


	//   ....[13]....
        /*0078*/ 	.word	0x00004e60


	//   ....[14]....
        /*007c*/ 	.word	0x00004ec0


	//----- nvinfo : EIATTR_COOP_GROUP_MASK_REGIDS
	.align		4
.L_39:
        /*0080*/ 	.byte	0x04, 0x29
        /*0082*/ 	.short	(.L_41 - .L_40)


	//   ....[0]....
.L_40:
        /*0084*/ 	.word	0xffffffff


	//   ....[1]....
        /*0088*/ 	.word	0xffffffff


	//   ....[2]....
        /*008c*/ 	.word	0xffffffff


	//   ....[3]....
        /*0090*/ 	.word	0xffffffff


	//   ....[4]....
        /*0094*/ 	.word	0xffffffff


	//   ....[5]....
        /*0098*/ 	.word	0xffffffff


	//   ....[6]....
        /*009c*/ 	.word	0xffffffff


	//   ....[7]....
        /*00a0*/ 	.word	0xffffffff


	//   ....[8]....
        /*00a4*/ 	.word	0xffffffff


	//   ....[9]....
        /*00a8*/ 	.word	0xffffffff


	//   ....[10]....
        /*00ac*/ 	.word	0xffffffff


	//   ....[11]....
        /*00b0*/ 	.word	0xffffffff


	//   ....[12]....
        /*00b4*/ 	.word	0xffffffff


	//   ....[13]....
        /*00b8*/ 	.word	0xffffffff


	//----- nvinfo : EIATTR_COOP_GROUP_INSTR_OFFSETS
	.align		4
.L_41:
        /*00bc*/ 	.byte	0x04, 0x28
        /*00be*/ 	.short	(.L_43 - .L_42)


	//   ....[0]....
.L_42:
        /*00c0*/ 	.word	0x00000080


	//   ....[1]....
        /*00c4*/ 	.word	0x000004f0


	//   ....[2]....
        /*00c8*/ 	.word	0x000006d0


	//   ....[3]....
        /*00cc*/ 	.word	0x00000830


	//   ....[4]....
        /*00d0*/ 	.word	0x00000930


	//   ....[5]....
        /*00d4*/ 	.word	0x00000aa0


	//   ....[6]....
        /*00d8*/ 	.word	0x00000c40


	//   ....[7]....
        /*00dc*/ 	.word	0x00000df0


	//   ....[8]....
        /*00e0*/ 	.word	0x00002030


	//   ....[9]....
        /*00e4*/ 	.word	0x00003010


	//   ....[10]....
        /*00e8*/ 	.word	0x00003220


	//   ....[11]....
        /*00ec*/ 	.word	0x00003250


	//   ....[12]....
        /*00f0*/ 	.word	0x00003cf0


	//   ....[13]....
        /*00f4*/ 	.word	0x00003f20


	//----- nvinfo : EIATTR_VRC_CTA_INIT_COUNT
	.align		4
.L_43:
        /*00f8*/ 	.byte	0x02, 0x4a
        /*00fa*/ 	.byte	0x80
	.zero		1


	//----- nvinfo : EIATTR_SYSCALL_OFFSETS
	.align		4
        /*00fc*/ 	.byte	0x04, 0x46
        /*00fe*/ 	.short	(.L_45 - .L_44)


	//   ....[0]....
.L_44:
        /*0100*/ 	.word	0x00005ab0


	//   ....[1]....
        /*0104*/ 	.word	0x00005ba0


	//   ....[2]....
        /*0108*/ 	.word	0x000065d0


	//   ....[3]....
        /*010c*/ 	.word	0x00006740


	//   ....[4]....
        /*0110*/ 	.word	0x000068b0


	//   ....[5]....
        /*0114*/ 	.word	0x00006a20


	//   ....[6]....
        /*0118*/ 	.word	0x00006b90


	//   ....[7]....
        /*011c*/ 	.word	0x00006d00


	//   ....[8]....
        /*0120*/ 	.word	0x00006e70


	//   ....[9]....
        /*0124*/ 	.word	0x00006fe0


	//   ....[10]....
        /*0128*/ 	.word	0x00007150


	//   ....[11]....
        /*012c*/ 	.word	0x000072c0


	//   ....[12]....
        /*0130*/ 	.word	0x00007430


	//----- nvinfo : EIATTR_MBARRIER_INSTR_OFFSETS
	.align		4
.L_45:
        /*0134*/ 	.byte	0x04, 0x39
        /*0136*/ 	.short	(.L_47 - .L_46)


	//   ....[0]....
.L_46:
        /*0138*/ 	.word	0x00000600
        /*013c*/ 	.word	0x000000ff
        /*0140*/ 	.word	0x00000000
        /*0144*/ 	.short	0x0100
        /*0146*/ 	.byte	0x04
	.zero		1


	//   ....[1]....
        /*0148*/ 	.word	0x00000610
        /*014c*/ 	.word	0x000000ff
        /*0150*/ 	.word	0x00000030
        /*0154*/ 	.short	0x0100
        /*0156*/ 	.byte	0x04
	.zero		1


	//   ....[2]....
        /*0158*/ 	.word	0x00000620
        /*015c*/ 	.word	0x000000ff
        /*0160*/ 	.word	0x00000008
        /*0164*/ 	.short	0x0100
        /*0166*/ 	.byte	0x04
	.zero		1


	//   ....[3]....
        /*0168*/ 	.word	0x00000630
        /*016c*/ 	.word	0x000000ff
        /*0170*/ 	.word	0x00000038
        /*0174*/ 	.short	0x0100
        /*0176*/ 	.byte	0x04
	.zero		1


	//   ....[4]....
        /*0178*/ 	.word	0x00000640
        /*017c*/ 	.word	0x000000ff
        /*0180*/ 	.word	0x00000010
        /*0184*/ 	.short	0x0100
        /*0186*/ 	.byte	0x04
	.zero		1


	//   ....[5]....
        /*0188*/ 	.word	0x00000650
        /*018c*/ 	.word	0x000000ff
        /*0190*/ 	.word	0x00000040
        /*0194*/ 	.short	0x0100
        /*0196*/ 	.byte	0x04
	.zero		1


	//   ....[6]....
        /*0198*/ 	.word	0x00000660
        /*019c*/ 	.word	0x000000ff
        /*01a0*/ 	.word	0x00000018
        /*01a4*/ 	.short	0x0100
        /*01a6*/ 	.byte	0x04
	.zero		1


	//   ....[7]....
        /*01a8*/ 	.word	0x00000670
        /*01ac*/ 	.word	0x000000ff
        /*01b0*/ 	.word	0x00000048
        /*01b4*/ 	.short	0x0100
        /*01b6*/ 	.byte	0x04
	.zero		1


	//   ....[8]....
        /*01b8*/ 	.word	0x00000680
        /*01bc*/ 	.word	0x000000ff
        /*01c0*/ 	.word	0x00000020
        /*01c4*/ 	.short	0x0100
        /*01c6*/ 	.byte	0x04
	.zero		1


	//   ....[9]....
        /*01c8*/ 	.word	0x00000690
        /*01cc*/ 	.word	0x000000ff
        /*01d0*/ 	.word	0x00000050
        /*01d4*/ 	.short	0x0100
        /*01d6*/ 	.byte	0x04
	.zero		1


	//   ....[10]....
        /*01d8*/ 	.word	0x000006a0
        /*01dc*/ 	.word	0x000000ff
        /*01e0*/ 	.word	0x00000028
        /*01e4*/ 	.short	0x0100
        /*01e6*/ 	.byte	0x04
	.zero		1


	//   ....[11]....
        /*01e8*/ 	.word	0x000006b0
        /*01ec*/ 	.word	0x000000ff
        /*01f0*/ 	.word	0x00000058
        /*01f4*/ 	.short	0x0100
        /*01f6*/ 	.byte	0x04
	.zero		1


	//   ....[12]....
        /*01f8*/ 	.word	0x000007e0
        /*01fc*/ 	.word	0x000000ff
        /*0200*/ 	.word	0x00000060
        /*0204*/ 	.short	0x0100
        /*0206*/ 	.byte	0x04
	.zero		1


	//   ....[13]....
        /*0208*/ 	.word	0x000007f0
        /*020c*/ 	.word	0x000000ff
        /*0210*/ 	.word	0x00000070
        /*0214*/ 	.short	0x0100
        /*0216*/ 	.byte	0x04
	.zero		1


	//   ....[14]....
        /*0218*/ 	.word	0x00000800
        /*021c*/ 	.word	0x000000ff
        /*0220*/ 	.word	0x00000068
        /*0224*/ 	.short	0x0100
        /*0226*/ 	.byte	0x04
	.zero		1


	//   ....[15]....
        /*0228*/ 	.word	0x00000810
        /*022c*/ 	.word	0x000000ff
        /*0230*/ 	.word	0x00000078
        /*0234*/ 	.short	0x0100
        /*0236*/ 	.byte	0x04
	.zero		1


	//   ....[16]....
        /*0238*/ 	.word	0x00000900
        /*023c*/ 	.word	0x000000ff
        /*0240*/ 	.word	0x00000080
        /*0244*/ 	.short	0x0100
        /*0246*/ 	.byte	0x06
	.zero		1


	//   ....[17]....
        /*0248*/ 	.word	0x00000910
        /*024c*/ 	.word	0x000000ff
        /*0250*/ 	.word	0x00000088
        /*0254*/ 	.short	0x0100
        /*0256*/ 	.byte	0x06
	.zero		1


	//   ....[18]....
        /*0258*/ 	.word	0x00000a50
        /*025c*/ 	.word	0x000000ff
        /*0260*/ 	.word	0x00000090
        /*0264*/ 	.short	0x0100
        /*0266*/ 	.byte	0x06
	.zero		1


	//   ....[19]....
        /*0268*/ 	.word	0x00000a60
        /*026c*/ 	.word	0x000000ff
        /*0270*/ 	.word	0x000000a0
        /*0274*/ 	.short	0x0100
        /*0276*/ 	.byte	0x06
	.zero		1


	//   ....[20]....
        /*0278*/ 	.word	0x00000a70
        /*027c*/ 	.word	0x000000ff
        /*0280*/ 	.word	0x00000098
        /*0284*/ 	.short	0x0100
        /*0286*/ 	.byte	0x06
	.zero		1


	//   ....[21]....
        /*0288*/ 	.word	0x00000a80
        /*028c*/ 	.word	0x000000ff
        /*0290*/ 	.word	0x000000a8
        /*0294*/ 	.short	0x0100
        /*0296*/ 	.byte	0x06
	.zero		1


	//   ....[22]....
        /*0298*/ 	.word	0x00000bb0
        /*029c*/ 	.word	0x000000ff
        /*02a0*/ 	.word	0x000000b0
        /*02a4*/ 	.short	0x0100
        /*02a6*/ 	.byte	0x04
	.zero		1


	//   ....[23]....
        /*02a8*/ 	.word	0x00000bc0
        /*02ac*/ 	.word	0x000000ff
        /*02b0*/ 	.word	0x000000d0
        /*02b4*/ 	.short	0x0100
        /*02b6*/ 	.byte	0x04
	.zero		1


	//   ....[24]....
        /*02b8*/ 	.word	0x00000bd0
        /*02bc*/ 	.word	0x000000ff
        /*02c0*/ 	.word	0x000000b8
        /*02c4*/ 	.short	0x0100
        /*02c6*/ 	.byte	0x04
	.zero		1


	//   ....[25]....
        /*02c8*/ 	.word	0x00000be0
        /*02cc*/ 	.word	0x000000ff
        /*02d0*/ 	.word	0x000000d8
        /*02d4*/ 	.short	0x0100
        /*02d6*/ 	.byte	0x04
	.zero		1


	//   ....[26]....
        /*02d8*/ 	.word	0x00000bf0
        /*02dc*/ 	.word	0x000000ff
        /*02e0*/ 	.word	0x000000c0
        /*02e4*/ 	.short	0x0100
        /*02e6*/ 	.byte	0x04
	.zero		1


	//   ....[27]....
        /*02e8*/ 	.word	0x00000c00
        /*02ec*/ 	.word	0x000000ff
        /*02f0*/ 	.word	0x000000e0
        /*02f4*/ 	.short	0x0100
        /*02f6*/ 	.byte	0x04
	.zero		1


	//   ....[28]....
        /*02f8*/ 	.word	0x00000c10
        /*02fc*/ 	.word	0x000000ff
        /*0300*/ 	.word	0x000000c8
        /*0304*/ 	.short	0x0100
        /*0306*/ 	.byte	0x04
	.zero		1


	//   ....[29]....
        /*0308*/ 	.word	0x00000c20
        /*030c*/ 	.word	0x000000ff
        /*0310*/ 	.word	0x000000e8
        /*0314*/ 	.short	0x0100
        /*0316*/ 	.byte	0x04
	.zero		1


	//   ....[30]....
        /*0318*/ 	.word	0x00000d10
        /*031c*/ 	.word	0x000000ff
        /*0320*/ 	.word	0x000000f0
        /*0324*/ 	.short	0x0100
        /*0326*/ 	.byte	0x04
	.zero		1


	//   ....[31]....
        /*0328*/ 	.word	0x00000d20
        /*032c*/ 	.word	0x000000ff
        /*0330*/ 	.word	0x00000100
        /*0334*/ 	.short	0x0100
        /*0336*/ 	.byte	0x04
	.zero		1


	//   ....[32]....
        /*0338*/ 	.word	0x00000d30
        /*033c*/ 	.word	0x000000ff
        /*0340*/ 	.word	0x000000f8
        /*0344*/ 	.short	0x0100
        /*0346*/ 	.byte	0x04
	.zero		1


	//   ....[33]....
        /*0348*/ 	.word	0x00000d40
        /*034c*/ 	.word	0x000000ff
        /*0350*/ 	.word	0x00000108
        /*0354*/ 	.short	0x0100
        /*0356*/ 	.byte	0x04
	.zero		1


	//   ....[34]....
        /*0358*/ 	.word	0x000018d0
        /*035c*/ 	.word	0x00000000
        /*0360*/ 	.word	0x00000100
        /*0364*/ 	.short	0x010a
        /*0366*/ 	.byte	0xff
	.zero		1


	//   ....[35]....
        /*0368*/ 	.word	0x000018f0
        /*036c*/ 	.word	0x00000000
        /*0370*/ 	.word	0x000000f0
        /*0374*/ 	.short	0x0101
        /*0376*/ 	.byte	0xff
	.zero		1


	//   ....[36]....
        /*0378*/ 	.word	0x000019b0
        /*037c*/ 	.word	0x000000ff
        /*0380*/ 	.word	0x00000030
        /*0384*/ 	.short	0x010a
        /*0386*/ 	.byte	0x06
	.zero		1


	//   ....[37]....
        /*0388*/ 	.word	0x00001a30
        /*038c*/ 	.word	0x000000ff
        /*0390*/ 	.word	0x00000030
        /*0394*/ 	.short	0x010a
        /*0396*/ 	.byte	0x21
	.zero		1


	//   ....[38]....
        /*0398*/ 	.word	0x00001bc0
        /*039c*/ 	.word	0x000000ff
        /*03a0*/ 	.word	0x00000030
        /*03a4*/ 	.short	0x010a
        /*03a6*/ 	.byte	0x06
	.zero		1


	//   ....[39]....
        /*03a8*/ 	.word	0x00001cf0
        /*03ac*/ 	.word	0x000000ff
        /*03b0*/ 	.word	0x00000088
        /*03b4*/ 	.short	0x0101
        /*03b6*/ 	.byte	0x0f
	.zero		1


	//   ....[40]....
        /*03b8*/ 	.word	0x00001d10
        /*03bc*/ 	.word	0x000000ff
        /*03c0*/ 	.word	0x00000030
        /*03c4*/ 	.short	0x010a
        /*03c6*/ 	.byte	0x06
	.zero		1


	//   ....[41]....
        /*03c8*/ 	.word	0x00001d90
        /*03cc*/ 	.word	0x000000ff
        /*03d0*/ 	.word	0x00000030
        /*03d4*/ 	.short	0x010a
        /*03d6*/ 	.byte	0x09
	.zero		1


	//   ....[42]....
        /*03d8*/ 	.word	0x00001f20
        /*03dc*/ 	.word	0x000000ff
        /*03e0*/ 	.word	0x00000030
        /*03e4*/ 	.short	0x010a
        /*03e6*/ 	.byte	0x07
	.zero		1


	//   ....[43]....
        /*03e8*/ 	.word	0x00002060
        /*03ec*/ 	.word	0x00000003
        /*03f0*/ 	.word	0x00000090
        /*03f4*/ 	.short	0x010a
        /*03f6*/ 	.byte	0xff
	.zero		1


	//   ....[44]....
        /*03f8*/ 	.word	0x000021b0
        /*03fc*/ 	.word	0x00000000
        /*0400*/ 	.word	0x00000000
        /*0404*/ 	.short	0x0101
        /*0406*/ 	.byte	0xff
	.zero		1


	//   ....[45]....
        /*0408*/ 	.word	0x00002770
        /*040c*/ 	.word	0x000000ff
        /*0410*/ 	.word	0x00000000
        /*0414*/ 	.short	0x010a
        /*0416*/ 	.byte	0x04
	.zero		1


	//   ....[46]....
        /*0418*/ 	.word	0x00002800
        /*041c*/ 	.word	0x000000ff
        /*0420*/ 	.word	0x00000000
        /*0424*/ 	.short	0x010a
        /*0426*/ 	.byte	0x05
	.zero		1


	//   ....[47]....
        /*0428*/ 	.word	0x00002890
        /*042c*/ 	.word	0x000000ff
        /*0430*/ 	.word	0x00000000
        /*0434*/ 	.short	0x010a
        /*0436*/ 	.byte	0x05
	.zero		1


	//   ....[48]....
        /*0438*/ 	.word	0x00002920
        /*043c*/ 	.word	0x000000ff
        /*0440*/ 	.word	0x00000000
        /*0444*/ 	.short	0x010a
        /*0446*/ 	.byte	0x05
	.zero		1


	//   ....[49]....
        /*0448*/ 	.word	0x000029b0
        /*044c*/ 	.word	0x000000ff
        /*0450*/ 	.word	0x00000000
        /*0454*/ 	.short	0x010a
        /*0456*/ 	.byte	0x05
	.zero		1


	//   ....[50]....
        /*0458*/ 	.word	0x00002a50
        /*045c*/ 	.word	0x00000000
        /*0460*/ 	.word	0x00000000
        /*0464*/ 	.short	0x010a
        /*0466*/ 	.byte	0xff
	.zero		1


	//   ....[51]....
        /*0468*/ 	.word	0x00002b70
        /*046c*/ 	.word	0x00000002
        /*0470*/ 	.word	0x000000f0
        /*0474*/ 	.short	0x010a
        /*0476*/ 	.byte	0xff
	.zero		1


	//   ....[52]....
        /*0478*/ 	.word	0x00002bd0
        /*047c*/ 	.word	0x00000004
        /*0480*/ 	.word	0x00000000
        /*0484*/ 	.short	0x0101
        /*0486*/ 	.byte	0xff
	.zero		1


	//   ....[53]....
        /*0488*/ 	.word	0x00002bf0
        /*048c*/ 	.word	0x000000ff
        /*0490*/ 	.word	0x000000a0
        /*0494*/ 	.short	0x010a
        /*0496*/ 	.byte	0x04
	.zero		1


	//   ....[54]....
        /*0498*/ 	.word	0x00002d10
        /*049c*/ 	.word	0x00000002
        /*04a0*/ 	.word	0x00000090
        /*04a4*/ 	.short	0x010a
        /*04a6*/ 	.byte	0xff
	.zero		1


	//   ....[55]....
        /*04a8*/ 	.word	0x00002e20
        /*04ac*/ 	.word	0x00000002
        /*04b0*/ 	.word	0x00000000
        /*04b4*/ 	.short	0x0101
        /*04b6*/ 	.byte	0xff
	.zero		1


	//   ....[56]....
        /*04b8*/ 	.word	0x00002eb0
        /*04bc*/ 	.word	0x000000ff
        /*04c0*/ 	.word	0x000000a0
        /*04c4*/ 	.short	0x0106
        /*04c6*/ 	.byte	0x04
	.zero		1


	//   ....[57]....
        /*04c8*/ 	.word	0x00002ed0
        /*04cc*/ 	.word	0x000000ff
        /*04d0*/ 	.word	0x000000a0
        /*04d4*/ 	.short	0x010a
        /*04d6*/ 	.byte	0x04
	.zero		1


	//   ....[58]....
        /*04d8*/ 	.word	0x00002f60
        /*04dc*/ 	.word	0x000000ff
        /*04e0*/ 	.word	0x000000a0
        /*04e4*/ 	.short	0x0106
        /*04e6*/ 	.byte	0x06
	.zero		1


	//   ....[59]....
        /*04e8*/ 	.word	0x00002fa0
        /*04ec*/ 	.word	0x00000000
        /*04f0*/ 	.word	0x000000a0
        /*04f4*/ 	.short	0x010a
        /*04f6*/ 	.byte	0xff
	.zero		1


	//   ....[60]....
        /*04f8*/ 	.word	0x000034f0
        /*04fc*/ 	.word	0x00000000
        /*0500*/ 	.word	0x00000090
        /*0504*/ 	.short	0x010a
        /*0506*/ 	.byte	0xff
	.zero		1


	//   ....[61]....
        /*0508*/ 	.word	0x000035f0
        /*050c*/ 	.word	0x00000003
        /*0510*/ 	.word	0x00000000
        /*0514*/ 	.short	0x0101
        /*0516*/ 	.byte	0xff
	.zero		1


	//   ....[62]....
        /*0518*/ 	.word	0x00003600
        /*051c*/ 	.word	0x000000ff
        /*0520*/ 	.word	0x00000000
        /*0524*/ 	.short	0x010a
        /*0526*/ 	.byte	0x05
	.zero		1


	//   ....[63]....
        /*0528*/ 	.word	0x00003680
        /*052c*/ 	.word	0x000000ff
        /*0530*/ 	.word	0x000000d0
        /*0534*/ 	.short	0x010a
        /*0536*/ 	.byte	0x1f
	.zero		1


	//   ....[64]....
        /*0538*/ 	.word	0x00003750
        /*053c*/ 	.word	0x000000ff
        /*0540*/ 	.word	0x00000000
        /*0544*/ 	.short	0x010a
        /*0546*/ 	.byte	0x07
	.zero		1


	//   ....[65]....
        /*0548*/ 	.word	0x00003890
        /*054c*/ 	.word	0x000000ff
        /*0550*/ 	.word	0x00000000
        /*0554*/ 	.short	0x010a
        /*0556*/ 	.byte	0x06
	.zero		1


	//   ....[66]....
        /*0558*/ 	.word	0x00003b20
        /*055c*/ 	.word	0x000000ff
        /*0560*/ 	.word	0x00000000
        /*0564*/ 	.short	0x010a
        /*0566*/ 	.byte	0x04
	.zero		1


	//   ....[67]....
        /*0568*/ 	.word	0x00003bb0
        /*056c*/ 	.word	0x000000ff
        /*0570*/ 	.word	0x00000000
        /*0574*/ 	.short	0x010a
        /*0576*/ 	.byte	0x05
	.zero		1


	//   ....[68]....
        /*0578*/ 	.word	0x00003c40
        /*057c*/ 	.word	0x000000ff
        /*0580*/ 	.word	0x00000000
        /*0584*/ 	.short	0x010a
        /*0586*/ 	.byte	0x05
	.zero		1


	//   ....[69]....
        /*0588*/ 	.word	0x00003cd0
        /*058c*/ 	.word	0x000000ff
        /*0590*/ 	.word	0x00000000
        /*0594*/ 	.short	0x010a
        /*0596*/ 	.byte	0x04
	.zero		1


	//   ....[70]....
        /*0598*/ 	.word	0x000041b0
        /*059c*/ 	.word	0x00000003
        /*05a0*/ 	.word	0x00000090
        /*05a4*/ 	.short	0x010a
        /*05a6*/ 	.byte	0xff
	.zero		1


	//   ....[71]....
        /*05a8*/ 	.word	0x00004320
        /*05ac*/ 	.word	0x00000000
        /*05b0*/ 	.word	0x00000000
        /*05b4*/ 	.short	0x0101
        /*05b6*/ 	.byte	0xff
	.zero		1


	//   ....[72]....
        /*05b8*/ 	.word	0x000047d0
        /*05bc*/ 	.word	0x000000ff
        /*05c0*/ 	.word	0x00000088
        /*05c4*/ 	.short	0x010a
        /*05c6*/ 	.byte	0x06
	.zero		1


	//   ....[73]....
        /*05c8*/ 	.word	0x000049a0
        /*05cc*/ 	.word	0x000000ff
        /*05d0*/ 	.word	0x00000070
        /*05d4*/ 	.short	0x010a
        /*05d6*/ 	.byte	0x07
	.zero		1


	//   ....[74]....
        /*05d8*/ 	.word	0x00004f00
        /*05dc*/ 	.word	0x000000ff
        /*05e0*/ 	.word	0x00000060
        /*05e4*/ 	.short	0x010b
        /*05e6*/ 	.byte	0x07
	.zero		1


	//   ....[75]....
        /*05e8*/ 	.word	0x00004f10
        /*05ec*/ 	.word	0x000000ff
        /*05f0*/ 	.word	0x00000000
        /*05f4*/ 	.short	0x0101
        /*05f6*/ 	.byte	0x04
	.zero		1


	//   ....[76]....
        /*05f8*/ 	.word	0x00004f60
        /*05fc*/ 	.word	0x000000ff
        /*0600*/ 	.word	0x00000000
        /*0604*/ 	.short	0x010a
        /*0606*/ 	.byte	0x04
	.zero		1


	//   ....[77]....
        /*0608*/ 	.word	0x00005000
        /*060c*/ 	.word	0x00000000
        /*0610*/ 	.word	0x00000000
        /*0614*/ 	.short	0x010a
        /*0616*/ 	.byte	0xff
	.zero		1


	//   ....[78]....
        /*0618*/ 	.word	0x00005340
        /*061c*/ 	.word	0x00000000
        /*0620*/ 	.word	0x00000090
        /*0624*/ 	.short	0x010a
        /*0626*/ 	.byte	0xff
	.zero		1


	//   ....[79]....
        /*0628*/ 	.word	0x00005410
        /*062c*/ 	.word	0x00000000
        /*0630*/ 	.word	0x00000000
        /*0634*/ 	.short	0x0101
        /*0636*/ 	.byte	0xff
	.zero		1


	//   ....[80]....
        /*0638*/ 	.word	0x00006000
        /*063c*/ 	.word	0x00000000
        /*0640*/ 	.word	0x00000060
        /*0644*/ 	.short	0x010a
        /*0646*/ 	.byte	0xff
	.zero		1


	//   ....[81]....
        /*0648*/ 	.word	0x00006060
        /*064c*/ 	.word	0x000000a5
        /*0650*/ 	.word	0x000000b0
        /*0654*/ 	.short	0x010a
        /*0656*/ 	.byte	0xff
	.zero		1


	//   ....[82]....
        /*0658*/ 	.word	0x00006180
        /*065c*/ 	.word	0x00000000
        /*0660*/ 	.word	0x00000060
        /*0664*/ 	.short	0x010a
        /*0666*/ 	.byte	0xff
	.zero		1


	//   ....[83]....
        /*0668*/ 	.word	0x000064b0
        /*066c*/ 	.word	0x000000a5
        /*0670*/ 	.word	0x000000b0
        /*0674*/ 	.short	0x010a
        /*0676*/ 	.byte	0xff
	.zero		1


	//   ....[84]....
        /*0678*/ 	.word	0x00007a70
        /*067c*/ 	.word	0x000000ff
        /*0680*/ 	.word	0x00000000
        /*0684*/ 	.short	0x0101
        /*0686*/ 	.byte	0x04
	.zero		1


	//   ....[85]....
        /*0688*/ 	.word	0x00008e20
        /*068c*/ 	.word	0x00000000
        /*0690*/ 	.word	0x00000000
        /*0694*/ 	.short	0x0101
        /*0696*/ 	.byte	0xff
	.zero		1


	//   ....[86]....
        /*0698*/ 	.word	0x00009100
        /*069c*/ 	.word	0x00000000
        /*06a0*/ 	.word	0x00000100
        /*06a4*/ 	.short	0x010a
        /*06a6*/ 	.byte	0xff
	.zero		1


	//   ....[87]....
        /*06a8*/ 	.word	0x00009160
        /*06ac*/ 	.word	0x00000000
        /*06b0*/ 	.word	0x00000030
        /*06b4*/ 	.short	0x010a
        /*06b6*/ 	.byte	0xff
	.zero		1


	//   ....[88]....
        /*06b8*/ 	.word	0x000091c0
        /*06bc*/ 	.word	0x00000000
        /*06c0*/ 	.word	0x00000030
        /*06c4*/ 	.short	0x010a
        /*06c6*/ 	.byte	0xff
	.zero		1


	//   ....[89]....
        /*06c8*/ 	.word	0x00009210
        /*06cc*/ 	.word	0x00000003
        /*06d0*/ 	.word	0x00000090
        /*06d4*/ 	.short	0x010a
        /*06d6*/ 	.byte	0xff
	.zero		1


	//   ....[90]....
        /*06d8*/ 	.word	0x00009270
        /*06dc*/ 	.word	0x00000000
        /*06e0*/ 	.word	0x00000000
        /*06e4*/ 	.short	0x010a
        /*06e6*/ 	.byte	0xff
	.zero		1


	//   ....[91]....
        /*06e8*/ 	.word	0x000092d0
        /*06ec*/ 	.word	0x00000000
        /*06f0*/ 	.word	0x00000000
        /*06f4*/ 	.short	0x010a
        /*06f6*/ 	.byte	0xff
	.zero		1


	//   ....[92]....
        /*06f8*/ 	.word	0x00009330
        /*06fc*/ 	.word	0x00000000
        /*0700*/ 	.word	0x00000000
        /*0704*/ 	.short	0x010a
        /*0706*/ 	.byte	0xff
	.zero		1


	//   ....[93]....
        /*0708*/ 	.word	0x00009390
        /*070c*/ 	.word	0x00000000
        /*0710*/ 	.word	0x00000000
        /*0714*/ 	.short	0x010a
        /*0716*/ 	.byte	0xff
	.zero		1


	//   ....[94]....
        /*0718*/ 	.word	0x000093f0
        /*071c*/ 	.word	0x00000000
        /*0720*/ 	.word	0x00000000
        /*0724*/ 	.short	0x010a
        /*0726*/ 	.byte	0xff
	.zero		1


	//   ....[95]....
        /*0728*/ 	.word	0x00009440
        /*072c*/ 	.word	0x00000002
        /*0730*/ 	.word	0x000000f0
        /*0734*/ 	.short	0x010a
        /*0736*/ 	.byte	0xff
	.zero		1


	//   ....[96]....
        /*0738*/ 	.word	0x000094a0
        /*073c*/ 	.word	0x00000002
        /*0740*/ 	.word	0x000000a0
        /*0744*/ 	.short	0x010a
        /*0746*/ 	.byte	0xff
	.zero		1


	//   ....[97]....
        /*0748*/ 	.word	0x000094f0
        /*074c*/ 	.word	0x00000002
        /*0750*/ 	.word	0x00000090
        /*0754*/ 	.short	0x010a
        /*0756*/ 	.byte	0xff
	.zero		1


	//   ....[98]....
        /*0758*/ 	.word	0x00009550
        /*075c*/ 	.word	0x00000000
        /*0760*/ 	.word	0x000000a0
        /*0764*/ 	.short	0x010a
        /*0766*/ 	.byte	0xff
	.zero		1


	//   ....[99]....
        /*0768*/ 	.word	0x000095a0
        /*076c*/ 	.word	0x00000000
        /*0770*/ 	.word	0x00000090
        /*0774*/ 	.short	0x010a
        /*0776*/ 	.byte	0xff
	.zero		1


	//   ....[100]....
        /*0778*/ 	.word	0x00009600
        /*077c*/ 	.word	0x00000003
        /*0780*/ 	.word	0x000000d0
        /*0784*/ 	.short	0x010a
        /*0786*/ 	.byte	0xff
	.zero		1


	//   ....[101]....
        /*0788*/ 	.word	0x00009660
        /*078c*/ 	.word	0x00000000
        /*0790*/ 	.word	0x00000000
        /*0794*/ 	.short	0x010a
        /*0796*/ 	.byte	0xff
	.zero		1


	//   ....[102]....
        /*0798*/ 	.word	0x000096c0
        /*079c*/ 	.word	0x00000000
        /*07a0*/ 	.word	0x00000000
        /*07a4*/ 	.short	0x010a
        /*07a6*/ 	.byte	0xff
	.zero		1


	//   ....[103]....
        /*07a8*/ 	.word	0x00009720
        /*07ac*/ 	.word	0x00000000
        /*07b0*/ 	.word	0x00000000
        /*07b4*/ 	.short	0x010a
        /*07b6*/ 	.byte	0xff
	.zero		1


	//   ....[104]....
        /*07b8*/ 	.word	0x00009780
        /*07bc*/ 	.word	0x00000000
        /*07c0*/ 	.word	0x00000000
        /*07c4*/ 	.short	0x010a
        /*07c6*/ 	.byte	0xff
	.zero		1


	//   ....[105]....
        /*07c8*/ 	.word	0x000097e0
        /*07cc*/ 	.word	0x00000000
        /*07d0*/ 	.word	0x00000000
        /*07d4*/ 	.short	0x010a
        /*07d6*/ 	.byte	0xff
	.zero		1


	//   ....[106]....
        /*07d8*/ 	.word	0x00009830
        /*07dc*/ 	.word	0x00000003
        /*07e0*/ 	.word	0x00000090
        /*07e4*/ 	.short	0x010a
        /*07e6*/ 	.byte	0xff
	.zero		1


	//   ....[107]....
        /*07e8*/ 	.word	0x00009890
        /*07ec*/ 	.word	0x00000000
        /*07f0*/ 	.word	0x00000088
        /*07f4*/ 	.short	0x010a
        /*07f6*/ 	.byte	0xff
	.zero		1


	//   ....[108]....
        /*07f8*/ 	.word	0x000098f0
        /*07fc*/ 	.word	0x00000003
        /*0800*/ 	.word	0x00000070
        /*0804*/ 	.short	0x010a
        /*0806*/ 	.byte	0xff
	.zero		1


	//   ....[109]....
        /*0808*/ 	.word	0x00009950
        /*080c*/ 	.word	0x00000000
        /*0810*/ 	.word	0x00000000
        /*0814*/ 	.short	0x010a
        /*0816*/ 	.byte	0xff
	.zero		1


	//   ....[110]....
        /*0818*/ 	.word	0x000099a0
        /*081c*/ 	.word	0x00000000
        /*0820*/ 	.word	0x00000090
        /*0824*/ 	.short	0x010a
        /*0826*/ 	.byte	0xff
	.zero		1


	//   ....[111]....
        /*0828*/ 	.word	0x000099f0
        /*082c*/ 	.word	0x00000000
        /*0830*/ 	.word	0x00000060
        /*0834*/ 	.short	0x010a
        /*0836*/ 	.byte	0xff
	.zero		1


	//   ....[112]....
        /*0838*/ 	.word	0x00009a40
        /*083c*/ 	.word	0x000000a5
        /*0840*/ 	.word	0x000000b0
        /*0844*/ 	.short	0x010a
        /*0846*/ 	.byte	0xff
	.zero		1


	//----- nvinfo : EIATTR_NUM_MBARRIERS
	.align		4
.L_47:
        /*0848*/ 	.byte	0x03, 0x38
        /*084a*/ 	.short	0x0022


	//----- nvinfo : EIATTR_EXIT_INSTR_OFFSETS
	.align		4
        /*084c*/ 	.byte	0x04, 0x1c
        /*084e*/ 	.short	(.L_49 - .L_48)


	//   ....[0]....
.L_48:
        /*0850*/ 	.word	0x00002a80


	//   ....[1]....
        /*0854*/ 	.word	0x00002f70


	//   ....[2]....
        /*0858*/ 	.word	0x00002fd0


	//   ....[3]....
        /*085c*/ 	.word	0x00003f30


	//   ....[4]....
        /*0860*/ 	.word	0x00005030


	//   ....[5]....
        /*0864*/ 	.word	0x00005070


	//   ....[6]....
        /*0868*/ 	.word	0x00009010


	//   ....[7]....
        /*086c*/ 	.word	0x00009090


	//   ....[8]....
        /*0870*/ 	.word	0x000090c0


	//   ....[9]....
        /*0874*/ 	.word	0x000090f0


	//----- nvinfo : EIATTR_MAX_THREADS
	.align		4
.L_49:
        /*0878*/ 	.byte	0x04, 0x05
        /*087a*/ 	.short	(.L_51 - .L_50)
.L_50:
        /*087c*/ 	.word	0x00000100
        /*0880*/ 	.word	0x00000001
        /*0884*/ 	.word	0x00000001


	//----- nvinfo : EIATTR_CRS_STACK_SIZE
	.align		4
.L_51:
        /*0888*/ 	.byte	0x04, 0x1e
        /*088a*/ 	.short	(.L_53 - .L_52)
.L_52:
        /*088c*/ 	.word	0x00000000


	//----- nvinfo : EIATTR_CBANK_PARAM_SIZE
	.align		4
.L_53:
        /*0890*/ 	.byte	0x03, 0x19
        /*0892*/ 	.short	0x0800


	//----- nvinfo : EIATTR_PARAM_CBANK
	.align		4
        /*0894*/ 	.byte	0x04, 0x0a
        /*0896*/ 	.short	(.L_55 - .L_54)
	.align		4
.L_54:
        /*0898*/ 	.word	index@(.nv.constant0._ZN7cutlass13device_kernelINS_4gemm6kernel13GemmUniversalIN4cute5tupleIJiiiiEEENS1_10collective13CollectiveMmaINS1_35MainloopSm100TmaUmmaWarpSpecializedILi6ELi2ELi4ENS5_IJNS4_1CILi2EEENSA_ILi1EEESC_EEEEENS5_IJNSA_ILi64EEENSA_ILi176EEESF_EEENS_10bfloat16_tENS5_IJlSC_lEEESI_SJ_NS4_8TiledMMAINS4_8MMA_AtomIJNS4_20SM100_MMA_F16BF16_SSISI_SI_fLi64ELi176ELNS4_4UMMA5MajorE0ELSO_0ELNSN_7ScaleInE0ELSP_0EEEEEENS4_6LayoutINS5_IJSC_SC_SC_EEENS5_IJNSA_ILi0EEESU_SU_EEEEENS5_IJNS4_10UnderscoreESX_SX_EEEEENS4_13SM90_TMA_LOADENS4_14ComposedLayoutINS4_7SwizzleILi3ELi4ELi3EEENS4_18smem_ptr_flag_bitsILi16EEENSS_INS5_IJNSA_ILi8EEESF_EEENS5_IJSF_SC_EEEEEEEvNS4_8identityENS4_23SM90_TMA_LOAD_MULTICASTES1A_vS1B_EENS_8epilogue10collective18CollectiveEpilogueINS1E_23Sm100TmaWarpSpecializedILi2ELi1ELi88ELb1ELb0EEEJSH_NS5_IJNSS_ISF_SC_EENSS_ISG_SC_EEEEESI_SJ_SI_SJ_NS1E_6fusion15FusionCallbacksIS1I_NS1M_17LinearCombinationISI_fSI_fLNS_15FloatRoundStyleE2EEESH_S1L_JEEENS4_5SM1004TMEM4LOAD26SM100_TMEM_LOAD_16dp256b2xES10_NS11_INS12_ILi1ELi4ELi3EEES15_NSS_INS5_IJS16_NSA_ILi16EEEEEENS5_IJS1X_SC_EEEEEEENS4_17SM75_U32x4_LDSM_NENS4_14SM90_TMA_STOREES21_NS4_17SM90_U32x4_STSM_NENS4_39AutoVectorizingCopyWithAssumedAlignmentILi128EEEEEEvvEEEEvNT_6ParamsE)
        /*089c*/ 	.short	0x0380
        /*089e*/ 	.short	0x0800


	//----- nvinfo : EIATTR_SW_WAR
	.align		4
.L_55:
        /*08a0*/ 	.byte	0x04, 0x36
        /*08a2*/ 	.short	(.L_57 - .L_56)
.L_56:
        /*08a4*/ 	.word	0x00000008
.L_57:


//--------------------- .nv.callgraph             --------------------------
	.section	.nv.callgraph,"",@"SHT_CUDA_CALLGRAPH"
	.align	4
	.sectionentsize	8
	.align		4
        /*0000*/ 	.word	0x00000000
	.align		4
        /*0004*/ 	.word	0xffffffff
	.align		4
        /*0008*/ 	.word	index@(_ZN7cutlass13device_kernelINS_4gemm6kernel13GemmUniversalIN4cute5tupleIJiiiiEEENS1_10collective13CollectiveMmaINS1_35MainloopSm100TmaUmmaWarpSpecializedILi6ELi2ELi4ENS5_IJNS4_1CILi2EEENSA_ILi1EEESC_EEEEENS5_IJNSA_ILi64EEENSA_ILi176EEESF_EEENS_10bfloat16_tENS5_IJlSC_lEEESI_SJ_NS4_8TiledMMAINS4_8MMA_AtomIJNS4_20SM100_MMA_F16BF16_SSISI_SI_fLi64ELi176ELNS4_4UMMA5MajorE0ELSO_0ELNSN_7ScaleInE0ELSP_0EEEEEENS4_6LayoutINS5_IJSC_SC_SC_EEENS5_IJNSA_ILi0EEESU_SU_EEEEENS5_IJNS4_10UnderscoreESX_SX_EEEEENS4_13SM90_TMA_LOADENS4_14ComposedLayoutINS4_7SwizzleILi3ELi4ELi3EEENS4_18smem_ptr_flag_bitsILi16EEENSS_INS5_IJNSA_ILi8EEESF_EEENS5_IJSF_SC_EEEEEEEvNS4_8identityENS4_23SM90_TMA_LOAD_MULTICASTES1A_vS1B_EENS_8epilogue10collective18CollectiveEpilogueINS1E_23Sm100TmaWarpSpecializedILi2ELi1ELi88ELb1ELb0EEEJSH_NS5_IJNSS_ISF_SC_EENSS_ISG_SC_EEEEESI_SJ_SI_SJ_NS1E_6fusion15FusionCallbacksIS1I_NS1M_17LinearCombinationISI_fSI_fLNS_15FloatRoundStyleE2EEESH_S1L_JEEENS4_5SM1004TMEM4LOAD26SM100_TMEM_LOAD_16dp256b2xES10_NS11_INS12_ILi1ELi4ELi3EEES15_NSS_INS5_IJS16_NSA_ILi16EEEEEENS5_IJS1X_SC_EEEEEEENS4_17SM75_U32x4_LDSM_NENS4_14SM90_TMA_STOREES21_NS4_17SM90_U32x4_STSM_NENS4_39AutoVectorizingCopyWithAssumedAlignmentILi128EEEEEEvvEEEEvNT_6ParamsE)
	.align		4
        /*000c*/ 	.word	index@(__assertfail)
	.align		4
        /*0010*/ 	.word	0x00000000
	.align		4
        /*0014*/ 	.word	0xfffffffe
	.align		4
        /*0018*/ 	.word	0x00000000
	.align		4
        /*001c*/ 	.word	0xfffffffd
	.align		4
        /*0020*/ 	.word	0x00000000
	.align		4
        /*0024*/ 	.word	0xfffffffc


//--------------------- .nv.constant4             --------------------------
	.section	.nv.constant4,"a",@progbits
	.align	8
	.align		8
.nv.constant4:
        /*0000*/ 	.dword	__assertfail
	.align		8
        /*0008*/ 	.dword	__unnamed_1
	.align		8
        /*0010*/ 	.dword	__unnamed_2
	.align		8
        /*0018*/ 	.dword	_ZN39_INTERNAL_cb08b3b6_4_k_cu_d7fad3fd_71484cuda3std3__45__cpo5beginE
	.align		8
        /*0020*/ 	.dword	_ZN39_INTERNAL_cb08b3b6_4_k_cu_d7fad3fd_71484cuda3std3__45__cpo3endE
	.align		8
        /*0028*/ 	.dword	_ZN39_INTERNAL_cb08b3b6_4_k_cu_d7fad3fd_71484cuda3std3__45__cpo6cbeginE
	.align		8
        /*0030*/ 	.dword	_ZN39_INTERNAL_cb08b3b6_4_k_cu_d7fad3fd_71484cuda3std3__45__cpo4cendE
	.align		8
        /*0038*/ 	.dword	_ZN39_INTERNAL_cb08b3b6_4_k_cu_d7fad3fd_71484cuda3std3__441_GLOBAL__N__cb08b3b6_4_k_cu_d7fad3fd_71486ignoreE
	.align		8
        /*0040*/ 	.dword	_ZN39_INTERNAL_cb08b3b6_4_k_cu_d7fad3fd_71484cuda3std3__419piecewise_constructE
	.align		8
        /*0048*/ 	.dword	_ZN39_INTERNAL_cb08b3b6_4_k_cu_d7fad3fd_71484cuda3std3__48in_placeE
	.align		8
        /*0050*/ 	.dword	_ZN39_INTERNAL_cb08b3b6_4_k_cu_d7fad3fd_71484cuda3std6ranges3__45__cpo4swapE
	.align		8
        /*0058*/ 	.dword	_ZN39_INTERNAL_cb08b3b6_4_k_cu_d7fad3fd_71484cuda3std6ranges3__45__cpo9iter_moveE
	.align		8
        /*0060*/ 	.dword	_ZN39_INTERNAL_cb08b3b6_4_k_cu_d7fad3fd_71484cute7productE
	.align		8
        /*0068*/ 	.dword	_ZN39_INTERNAL_cb08b3b6_4_k_cu_d7fad3fd_71484cute1_E
	.align		8
        /*0070*/ 	.dword	$str$25
	.align		8
        /*0078*/ 	.dword	$str$26
	.align		8
        /*0080*/ 	.dword	$str$27
	.align		8
        /*0088*/ 	.dword	$str$28


//--------------------- .text._ZN7cutlass13device_kernelINS_4gemm6kernel13GemmUniversalIN4cute5tupleIJiiiiEEENS1_10collective13CollectiveMmaINS1_35MainloopSm100TmaUmmaWarpSpecializedILi6ELi2ELi4ENS5_IJNS4_1CILi2EEENSA_ILi1EEESC_EEEEENS5_IJNSA_ILi64EEENSA_ILi176EEESF_EEENS_10bfloat16_tENS5_IJlSC_lEEESI_SJ_NS4_8TiledMMAINS4_8MMA_AtomIJNS4_20SM100_MMA_F16BF16_SSISI_SI_fLi64ELi176ELNS4_4UMMA5MajorE0ELSO_0ELNSN_7ScaleInE0ELSP_0EEEEEENS4_6LayoutINS5_IJSC_SC_SC_EEENS5_IJNSA_ILi0EEESU_SU_EEEEENS5_IJNS4_10UnderscoreESX_SX_EEEEENS4_13SM90_TMA_LOADENS4_14ComposedLayoutINS4_7SwizzleILi3ELi4ELi3EEENS4_18smem_ptr_flag_bitsILi16EEENSS_INS5_IJNSA_ILi8EEESF_EEENS5_IJSF_SC_EEEEEEEvNS4_8identityENS4_23SM90_TMA_LOAD_MULTICASTES1A_vS1B_EENS_8epilogue10collective18CollectiveEpilogueINS1E_23Sm100TmaWarpSpecializedILi2ELi1ELi88ELb1ELb0EEEJSH_NS5_IJNSS_ISF_SC_EENSS_ISG_SC_EEEEESI_SJ_SI_SJ_NS1E_6fusion15FusionCallbacksIS1I_NS1M_17LinearCombinationISI_fSI_fLNS_15FloatRoundStyleE2EEESH_S1L_JEEENS4_5SM1004TMEM4LOAD26SM100_TMEM_LOAD_16dp256b2xES10_NS11_INS12_ILi1ELi4ELi3EEES15_NSS_INS5_IJS16_NSA_ILi16EEEEEENS5_IJS1X_SC_EEEEEEENS4_17SM75_U32x4_LDSM_NENS4_14SM90_TMA_STOREES21_NS4_17SM90_U32x4_STSM_NENS4_39AutoVectorizingCopyWithAssumedAlignmentILi128EEEEEEvvEEEEvNT_6ParamsE --------------------------
	.section	.text._ZN7cutlass13device_kernelINS_4gemm6kernel13GemmUniversalIN4cute5tupleIJiiiiEEENS1_10collective13CollectiveMmaINS1_35MainloopSm100TmaUmmaWarpSpecializedILi6ELi2ELi4ENS5_IJNS4_1CILi2EEENSA_ILi1EEESC_EEEEENS5_IJNSA_ILi64EEENSA_ILi176EEESF_EEENS_10bfloat16_tENS5_IJlSC_lEEESI_SJ_NS4_8TiledMMAINS4_8MMA_AtomIJNS4_20SM100_MMA_F16BF16_SSISI_SI_fLi64ELi176ELNS4_4UMMA5MajorE0ELSO_0ELNSN_7ScaleInE0ELSP_0EEEEEENS4_6LayoutINS5_IJSC_SC_SC_EEENS5_IJNSA_ILi0EEESU_SU_EEEEENS5_IJNS4_10UnderscoreESX_SX_EEEEENS4_13SM90_TMA_LOADENS4_14ComposedLayoutINS4_7SwizzleILi3ELi4ELi3EEENS4_18smem_ptr_flag_bitsILi16EEENSS_INS5_IJNSA_ILi8EEESF_EEENS5_IJSF_SC_EEEEEEEvNS4_8identityENS4_23SM90_TMA_LOAD_MULTICASTES1A_vS1B_EENS_8epilogue10collective18CollectiveEpilogueINS1E_23Sm100TmaWarpSpecializedILi2ELi1ELi88ELb1ELb0EEEJSH_NS5_IJNSS_ISF_SC_EENSS_ISG_SC_EEEEESI_SJ_SI_SJ_NS1E_6fusion15FusionCallbacksIS1I_NS1M_17LinearCombinationISI_fSI_fLNS_15FloatRoundStyleE2EEESH_S1L_JEEENS4_5SM1004TMEM4LOAD26SM100_TMEM_LOAD_16dp256b2xES10_NS11_INS12_ILi1ELi4ELi3EEES15_NSS_INS5_IJS16_NSA_ILi16EEEEEENS5_IJS1X_SC_EEEEEEENS4_17SM75_U32x4_LDSM_NENS4_14SM90_TMA_STOREES21_NS4_17SM90_U32x4_STSM_NENS4_39AutoVectorizingCopyWithAssumedAlignmentILi128EEEEEEvvEEEEvNT_6ParamsE,"ax",@progbits
	.align	128
.text._ZN7cutlass13device_kernelINS_4gemm6kernel13GemmUniversalIN4cute5tupleIJiiiiEEENS1_10collective13CollectiveMmaINS1_35MainloopSm100TmaUmmaWarpSpecializedILi6ELi2ELi4ENS5_IJNS4_1CILi2EEENSA_ILi1EEESC_EEEEENS5_IJNSA_ILi64EEENSA_ILi176EEESF_EEENS_10bfloat16_tENS5_IJlSC_lEEESI_SJ_NS4_8TiledMMAINS4_8MMA_AtomIJNS4_20SM100_MMA_F16BF16_SSISI_SI_fLi64ELi176ELNS4_4UMMA5MajorE0ELSO_0ELNSN_7ScaleInE0ELSP_0EEEEEENS4_6LayoutINS5_IJSC_SC_SC_EEENS5_IJNSA_ILi0EEESU_SU_EEEEENS5_IJNS4_10UnderscoreESX_SX_EEEEENS4_13SM90_TMA_LOADENS4_14ComposedLayoutINS4_7SwizzleILi3ELi4ELi3EEENS4_18smem_ptr_flag_bitsILi16EEENSS_INS5_IJNSA_ILi8EEESF_EEENS5_IJSF_SC_EEEEEEEvNS4_8identityENS4_23SM90_TMA_LOAD_MULTICASTES1A_vS1B_EENS_8epilogue10collective18CollectiveEpilogueINS1E_23Sm100TmaWarpSpecializedILi2ELi1ELi88ELb1ELb0EEEJSH_NS5_IJNSS_ISF_SC_EENSS_ISG_SC_EEEEESI_SJ_SI_SJ_NS1E_6fusion15FusionCallbacksIS1I_NS1M_17LinearCombinationISI_fSI_fLNS_15FloatRoundStyleE2EEESH_S1L_JEEENS4_5SM1004TMEM4LOAD26SM100_TMEM_LOAD_16dp256b2xES10_NS11_INS12_ILi1ELi4ELi3EEES15_NSS_INS5_IJS16_NSA_ILi16EEEEEENS5_IJS1X_SC_EEEEEEENS4_17SM75_U32x4_LDSM_NENS4_14SM90_TMA_STOREES21_NS4_17SM90_U32x4_STSM_NENS4_39AutoVectorizingCopyWithAssumedAlignmentILi128EEEEEEvvEEEEvNT_6ParamsE:
        .type           _ZN7cutlass13device_kernelINS_4gemm6kernel13GemmUniversalIN4cute5tupleIJiiiiEEENS1_10collective13CollectiveMmaINS1_35MainloopSm100TmaUmmaWarpSpecializedILi6ELi2ELi4ENS5_IJNS4_1CILi2EEENSA_ILi1EEESC_EEEEENS5_IJNSA_ILi64EEENSA_ILi176EEESF_EEENS_10bfloat16_tENS5_IJlSC_lEEESI_SJ_NS4_8TiledMMAINS4_8MMA_AtomIJNS4_20SM100_MMA_F16BF16_SSISI_SI_fLi64ELi176ELNS4_4UMMA5MajorE0ELSO_0ELNSN_7ScaleInE0ELSP_0EEEEEENS4_6LayoutINS5_IJSC_SC_SC_EEENS5_IJNSA_ILi0EEESU_SU_EEEEENS5_IJNS4_10UnderscoreESX_SX_EEEEENS4_13SM90_TMA_LOADENS4_14ComposedLayoutINS4_7SwizzleILi3ELi4ELi3EEENS4_18smem_ptr_flag_bitsILi16EEENSS_INS5_IJNSA_ILi8EEESF_EEENS5_IJSF_SC_EEEEEEEvNS4_8identityENS4_23SM90_TMA_LOAD_MULTICASTES1A_vS1B_EENS_8epilogue10collective18CollectiveEpilogueINS1E_23Sm100TmaWarpSpecializedILi2ELi1ELi88ELb1ELb0EEEJSH_NS5_IJNSS_ISF_SC_EENSS_ISG_SC_EEEEESI_SJ_SI_SJ_NS1E_6fusion15FusionCallbacksIS1I_NS1M_17LinearCombinationISI_fSI_fLNS_15FloatRoundStyleE2EEESH_S1L_JEEENS4_5SM1004TMEM4LOAD26SM100_TMEM_LOAD_16dp256b2xES10_NS11_INS12_ILi1ELi4ELi3EEES15_NSS_INS5_IJS16_NSA_ILi16EEEEEENS5_IJS1X_SC_EEEEEEENS4_17SM75_U32x4_LDSM_NENS4_14SM90_TMA_STOREES21_NS4_17SM90_U32x4_STSM_NENS4_39AutoVectorizingCopyWithAssumedAlignmentILi128EEEEEEvvEEEEvNT_6ParamsE,@function
        .size           _ZN7cutlass13device_kernelINS_4gemm6kernel13GemmUniversalIN4cute5tupleIJiiiiEEENS1_10collective13CollectiveMmaINS1_35MainloopSm100TmaUmmaWarpSpecializedILi6ELi2ELi4ENS5_IJNS4_1CILi2EEENSA_ILi1EEESC_EEEEENS5_IJNSA_ILi64EEENSA_ILi176EEESF_EEENS_10bfloat16_tENS5_IJlSC_lEEESI_SJ_NS4_8TiledMMAINS4_8MMA_AtomIJNS4_20SM100_MMA_F16BF16_SSISI_SI_fLi64ELi176ELNS4_4UMMA5MajorE0ELSO_0ELNSN_7ScaleInE0ELSP_0EEEEEENS4_6LayoutINS5_IJSC_SC_SC_EEENS5_IJNSA_ILi0EEESU_SU_EEEEENS5_IJNS4_10UnderscoreESX_SX_EEEEENS4_13SM90_TMA_LOADENS4_14ComposedLayoutINS4_7SwizzleILi3ELi4ELi3EEENS4_18smem_ptr_flag_bitsILi16EEENSS_INS5_IJNSA_ILi8EEESF_EEENS5_IJSF_SC_EEEEEEEvNS4_8identityENS4_23SM90_TMA_LOAD_MULTICASTES1A_vS1B_EENS_8epilogue10collective18CollectiveEpilogueINS1E_23Sm100TmaWarpSpecializedILi2ELi1ELi88ELb1ELb0EEEJSH_NS5_IJNSS_ISF_SC_EENSS_ISG_SC_EEEEESI_SJ_SI_SJ_NS1E_6fusion15FusionCallbacksIS1I_NS1M_17LinearCombinationISI_fSI_fLNS_15FloatRoundStyleE2EEESH_S1L_JEEENS4_5SM1004TMEM4LOAD26SM100_TMEM_LOAD_16dp256b2xES10_NS11_INS12_ILi1ELi4ELi3EEES15_NSS_INS5_IJS16_NSA_ILi16EEEEEENS5_IJS1X_SC_EEEEEEENS4_17SM75_U32x4_LDSM_NENS4_14SM90_TMA_STOREES21_NS4_17SM90_U32x4_STSM_NENS4_39AutoVectorizingCopyWithAssumedAlignmentILi128EEEEEEvvEEEEvNT_6ParamsE,(.L_x_160 - _ZN7cutlass13device_kernelINS_4gemm6kernel13GemmUniversalIN4cute5tupleIJiiiiEEENS1_10collective13CollectiveMmaINS1_35MainloopSm100TmaUmmaWarpSpecializedILi6ELi2ELi4ENS5_IJNS4_1CILi2EEENSA_ILi1EEESC_EEEEENS5_IJNSA_ILi64EEENSA_ILi176EEESF_EEENS_10bfloat16_tENS5_IJlSC_lEEESI_SJ_NS4_8TiledMMAINS4_8MMA_AtomIJNS4_20SM100_MMA_F16BF16_SSISI_SI_fLi64ELi176ELNS4_4UMMA5MajorE0ELSO_0ELNSN_7ScaleInE0ELSP_0EEEEEENS4_6LayoutINS5_IJSC_SC_SC_EEENS5_IJNSA_ILi0EEESU_SU_EEEEENS5_IJNS4_10UnderscoreESX_SX_EEEEENS4_13SM90_TMA_LOADENS4_14ComposedLayoutINS4_7SwizzleILi3ELi4ELi3EEENS4_18smem_ptr_flag_bitsILi16EEENSS_INS5_IJNSA_ILi8EEESF_EEENS5_IJSF_SC_EEEEEEEvNS4_8identityENS4_23SM90_TMA_LOAD_MULTICASTES1A_vS1B_EENS_8epilogue10collective18CollectiveEpilogueINS1E_23Sm100TmaWarpSpecializedILi2ELi1ELi88ELb1ELb0EEEJSH_NS5_IJNSS_ISF_SC_EENSS_ISG_SC_EEEEESI_SJ_SI_SJ_NS1E_6fusion15FusionCallbacksIS1I_NS1M_17LinearCombinationISI_fSI_fLNS_15FloatRoundStyleE2EEESH_S1L_JEEENS4_5SM1004TMEM4LOAD26SM100_TMEM_LOAD_16dp256b2xES10_NS11_INS12_ILi1ELi4ELi3EEES15_NSS_INS5_IJS16_NSA_ILi16EEEEEENS5_IJS1X_SC_EEEEEEENS4_17SM75_U32x4_LDSM_NENS4_14SM90_TMA_STOREES21_NS4_17SM90_U32x4_STSM_NENS4_39AutoVectorizingCopyWithAssumedAlignmentILi128EEEEEEvvEEEEvNT_6ParamsE)
        .other          _ZN7cutlass13device_kernelINS_4gemm6kernel13GemmUniversalIN4cute5tupleIJiiiiEEENS1_10collective13CollectiveMmaINS1_35MainloopSm100TmaUmmaWarpSpecializedILi6ELi2ELi4ENS5_IJNS4_1CILi2EEENSA_ILi1EEESC_EEEEENS5_IJNSA_ILi64EEENSA_ILi176EEESF_EEENS_10bfloat16_tENS5_IJlSC_lEEESI_SJ_NS4_8TiledMMAINS4_8MMA_AtomIJNS4_20SM100_MMA_F16BF16_SSISI_SI_fLi64ELi176ELNS4_4UMMA5MajorE0ELSO_0ELNSN_7ScaleInE0ELSP_0EEEEEENS4_6LayoutINS5_IJSC_SC_SC_EEENS5_IJNSA_ILi0EEESU_SU_EEEEENS5_IJNS4_10UnderscoreESX_SX_EEEEENS4_13SM90_TMA_LOADENS4_14ComposedLayoutINS4_7SwizzleILi3ELi4ELi3EEENS4_18smem_ptr_flag_bitsILi16EEENSS_INS5_IJNSA_ILi8EEESF_EEENS5_IJSF_SC_EEEEEEEvNS4_8identityENS4_23SM90_TMA_LOAD_MULTICASTES1A_vS1B_EENS_8epilogue10collective18CollectiveEpilogueINS1E_23Sm100TmaWarpSpecializedILi2ELi1ELi88ELb1ELb0EEEJSH_NS5_IJNSS_ISF_SC_EENSS_ISG_SC_EEEEESI_SJ_SI_SJ_NS1E_6fusion15FusionCallbacksIS1I_NS1M_17LinearCombinationISI_fSI_fLNS_15FloatRoundStyleE2EEESH_S1L_JEEENS4_5SM1004TMEM4LOAD26SM100_TMEM_LOAD_16dp256b2xES10_NS11_INS12_ILi1ELi4ELi3EEES15_NSS_INS5_IJS16_NSA_ILi16EEEEEENS5_IJS1X_SC_EEEEEEENS4_17SM75_U32x4_LDSM_NENS4_14SM90_TMA_STOREES21_NS4_17SM90_U32x4_STSM_NENS4_39AutoVectorizingCopyWithAssumedAlignmentILi128EEEEEEvvEEEEvNT_6ParamsE,@"STO_CUDA_ENTRY STV_DEFAULT"
_ZN7cutlass13device_kernelINS_4gemm6kernel13GemmUniversalIN4cute5tupleIJiiiiEEENS1_10collective13CollectiveMmaINS1_35MainloopSm100TmaUmmaWarpSpecializedILi6ELi2ELi4ENS5_IJNS4_1CILi2EEENSA_ILi1EEESC_EEEEENS5_IJNSA_ILi64EEENSA_ILi176EEESF_EEENS_10bfloat16_tENS5_IJlSC_lEEESI_SJ_NS4_8TiledMMAINS4_8MMA_AtomIJNS4_20SM100_MMA_F16BF16_SSISI_SI_fLi64ELi176ELNS4_4UMMA5MajorE0ELSO_0ELNSN_7ScaleInE0ELSP_0EEEEEENS4_6LayoutINS5_IJSC_SC_SC_EEENS5_IJNSA_ILi0EEESU_SU_EEEEENS5_IJNS4_10UnderscoreESX_SX_EEEEENS4_13SM90_TMA_LOADENS4_14ComposedLayoutINS4_7SwizzleILi3ELi4ELi3EEENS4_18smem_ptr_flag_bitsILi16EEENSS_INS5_IJNSA_ILi8EEESF_EEENS5_IJSF_SC_EEEEEEEvNS4_8identityENS4_23SM90_TMA_LOAD_MULTICASTES1A_vS1B_EENS_8epilogue10collective18CollectiveEpilogueINS1E_23Sm100TmaWarpSpecializedILi2ELi1ELi88ELb1ELb0EEEJSH_NS5_IJNSS_ISF_SC_EENSS_ISG_SC_EEEEESI_SJ_SI_SJ_NS1E_6fusion15FusionCallbacksIS1I_NS1M_17LinearCombinationISI_fSI_fLNS_15FloatRoundStyleE2EEESH_S1L_JEEENS4_5SM1004TMEM4LOAD26SM100_TMEM_LOAD_16dp256b2xES10_NS11_INS12_ILi1ELi4ELi3EEES15_NSS_INS5_IJS16_NSA_ILi16EEEEEENS5_IJS1X_SC_EEEEEEENS4_17SM75_U32x4_LDSM_NENS4_14SM90_TMA_STOREES21_NS4_17SM90_U32x4_STSM_NENS4_39AutoVectorizingCopyWithAssumedAlignmentILi128EEEEEEvvEEEEvNT_6ParamsE:
[----:B------:R-:W1:Y:S01]  /*0000*/  LDC R1, c[0x0][0x37c] ;  /* 0x0000df00ff017b82 */ /* 0x000e620000000800 */
[----:B------:R-:W2:Y:S01]  /*0010*/  S2R R226, SR_TID.X ;  /* 0x0000000000e27919 */ /* 0x000ea20000002100 */
[----:B------:R-:W3:Y:S01]  /*0020*/  LDCU.64 UR8, c[0x0][0x890] ;  /* 0x00011200ff0877ac */ /* 0x000ee20008000a00 */
[----:B------:R-:W-:Y:S02]  /*0030*/  PRMT R206, RZ, 0x7610, R206 ;  /* 0x00007610ffce7816 */ /* 0x000fe400000000ce */
[----:B------:R-:W-:Y:S01]  /*0040*/  ELECT P3, URZ, PT ;  /* 0x0000000000ff782f */ /* 0x000fe20003860000 */
[----:B---3--:R-:W-:-:S04]  /*0050*/  UISETP.NE.U32.AND UP0, UPT, UR8, URZ, UPT ;  /* 0x000000ff0800728c */ /* 0x008fc8000bf05070 */
[----:B------:R-:W-:Y:S01]  /*0060*/  UISETP.NE.AND.EX UP0, UPT, UR9, URZ, UPT, UP0 ;  /* 0x000000ff0900728c */ /* 0x000fe2000bf05300 */
[----:B--2---:R-:W-:-:S05]  /*0070*/  SHF.R.U32.HI R207, RZ, 0x5, R226 ;  /* 0x00000005ffcf7819 */ /* 0x004fca00000116e2 */
[----:B------:R-:W2:Y:S02]  /*0080*/  SHFL.IDX PT, R0, R207, RZ, 0x1f ;  /* 0x00001fffcf007589 */ /* 0x000ea400000e0000 */
[----:B--2---:R-:W-:Y:S01]  /*0090*/  R2UR UR20, R0 ;  /* 0x00000000001472ca */ /* 0x004fe200000e0000 */
[----:B-1----:R-:W-:-:S14]  /*00a0*/  BRA.U UP0, `(.L_x_0) ;  /* 0x0000000100307547 */ /* 0x002fdc000b800000 */
[----:B------:R-:W1:Y:S02]  /*00b0*/  LDCU.64 UR4, c[0x0][0x888] ;  /* 0x00011100ff0477ac */ /* 0x000e640008000a00 */
[----:B-1----:R-:W-:-:S04]  /*00c0*/  UISETP.NE.U32.AND UP0, UPT, UR4, URZ, UPT ;  /* 0x000000ff0400728c */ /* 0x002fc8000bf05070 */
[----:B------:R-:W-:-:S09]  /*00d0*/  UISETP.NE.AND.EX UP0, UPT, UR5, URZ, UPT, UP0 ;  /* 0x000000ff0500728c */ /* 0x000fd2000bf05300 */
[----:B------:R-:W-:Y:S05]  /*00e0*/  BRA.U !UP0, `(.L_x_1) ;  /* 0x0000000108147547 */ /* 0x000fea000b800000 */
[----:B------:R-:W1:Y:S01]  /*00f0*/  LDC.64 R2, c[0x0][0x888] ;  /* 0x00022200ff027b82 */ /* 0x000e620000000a00 */
[----:B------:R-:W1:Y:S02]  /*0100*/  LDCU.64 UR4, c[0x0][0x358] ;  /* 0x00006b00ff0477ac */ /* 0x000e640008000a00 */
[----:B-1----:R1:W5:Y:S01]  /*0110*/  LDG.E R107, desc[UR4][R2.64] ;  /* 0x00000004026b7981 */ /* 0x002362000c1e1900 */
[----:B------:R-:W-:Y:S01]  /*0120*/  HFMA2 R206, -RZ, RZ, 0, 5.9604644775390625e-08 ;  /* 0x00000001ffce7431 */ /* 0x000fe200000001ff */
[----:B------:R-:W-:Y:S05]  /*0130*/  BRA `(.L_x_0) ;  /* 0x00000000000c7947 */ /* 0x000fea0003800000 */
.L_x_1:
[----:B------:R-:W1:Y:S01]  /*0140*/  LDCU UR4, c[0x0][0x880] ;  /* 0x00011000ff0477ac */ /* 0x000e620008000800 */
[----:B------:R-:W-:Y:S01]  /*0150*/  HFMA2 R206, -RZ, RZ, 0, 5.9604644775390625e-08 ;  /* 0x00000001ffce7431 */ /* 0x000fe200000001ff */
[----:B-1----:R-:W-:-:S07]  /*0160*/  MOV R107, UR4 ;  /* 0x00000004006b7c02 */ /* 0x002fce0008000f00 */
.L_x_0:
[----:B------:R-:W2:Y:S02]  /*0170*/  LDCU.64 UR4, c[0x0][0x8b0] ;  /* 0x00011600ff0477ac */ /* 0x000ea40008000a00 */
[----:B--2---:R-:W-:-:S04]  /*0180*/  UISETP.NE.U32.AND UP0, UPT, UR4, URZ, UPT ;  /* 0x000000ff0400728c */ /* 0x004fc8000bf05070 */
[----:B------:R-:W-:-:S09]  /*0190*/  UISETP.NE.AND.EX UP0, UPT, UR5, URZ, UPT, UP0 ;  /* 0x000000ff0500728c */ /* 0x000fd2000bf05300 */
[----:B------:R-:W-:Y:S05]  /*01a0*/  BRA.U UP0, `(.L_x_2) ;  /* 0x0000000100287547 */ /* 0x000fea000b800000 */
[----:B------:R-:W2:Y:S02]  /*01b0*/  LDCU.64 UR4, c[0x0][0x8a8] ;  /* 0x00011500ff0477ac */ /* 0x000ea40008000a00 */
[----:B--2---:R-:W-:-:S04]  /*01c0*/  UISETP.NE.U32.AND UP0, UPT, UR4, URZ, UPT ;  /* 0x000000ff0400728c */ /* 0x004fc8000bf05070 */
[----:B------:R-:W-:-:S09]  /*01d0*/  UISETP.NE.AND.EX UP0, UPT, UR5, URZ, UPT, UP0 ;  /* 0x000000ff0500728c */ /* 0x000fd2000bf05300 */
[----:B------:R-:W-:Y:S05]  /*01e0*/  BRA.U !UP0, `(.L_x_3) ;  /* 0x0000000108107547 */ /* 0x000fea000b800000 */
[----:B-1----:R-:W1:Y:S01]  /*01f0*/  LDC.64 R2, c[0x0][0x8a8] ;  /* 0x00022a00ff027b82 */ /* 0x002e620000000a00 */
[----:B------:R-:W1:Y:S02]  /*0200*/  LDCU.64 UR4, c[0x0][0x358] ;  /* 0x00006b00ff0477ac */ /* 0x000e640008000a00 */
[----:B-1----:R2:W5:Y:S01]  /*0210*/  LDG.E R105, desc[UR4][R2.64] ;  /* 0x0000000402697981 */ /* 0x002562000c1e1900 */
[----:B------:R-:W-:Y:S05]  /*0220*/  BRA `(.L_x_2) ;  /* 0x0000000000087947 */ /* 0x000fea0003800000 */
.L_x_3:
[----:B------:R-:W2:Y:S02]  /*0230*/  LDCU UR4, c[0x0][0x8a0] ;  /* 0x00011400ff0477ac */ /* 0x000ea40008000800 */
[----:B--2---:R-:W-:Y:S02]  /*0240*/  MOV R105, UR4 ;  /* 0x0000000400697c02 */ /* 0x004fe40008000f00 */
.L_x_2:
[----:B------:R-:W-:Y:S01]  /*0250*/  IMAD.U32 R0, RZ, RZ, UR20 ;  /* 0x00000014ff007e24 */ /* 0x000fe2000f8e00ff */
[----:B------:R-:W-:Y:S04]  /*0260*/  BSSY.RECONVERGENT B0, `(.L_x_4) ;  /* 0x000000c000007945 */ /* 0x000fe80003800200 */
[C---:B------:R-:W-:Y:S02]  /*0270*/  ISETP.NE.OR P1, PT, R0.reuse, 0x1, !P3 ;  /* 0x000000010000780c */ /* 0x040fe40005f25670 */
[----:B------:R-:W-:-:S11]  /*0280*/  ISETP.NE.OR P0, PT, R0, 0x3, !P3 ;  /* 0x000000030000780c */ /* 0x000fd60005f05670 */
[----:B------:R-:W-:Y:S05]  /*0290*/  @P1 BRA `(.L_x_5) ;  /* 0x0000000000201947 */ /* 0x000fea0003800000 */
[----:B------:R-:W3:Y:S02]  /*02a0*/  LDCU.64 UR4, c[0x0][0x348] ;  /* 0x00006900ff0477ac */ /* 0x000ee40008000a00 */
[----:B---3--:R-:W-:Y:S02]  /*02b0*/  UIADD3 UR6, UP1, UPT, UR4, 0x80, URZ ;  /* 0x0000008004067890 */ /* 0x008fe4000ff3e0ff */
[----:B------:R-:W-:Y:S02]  /*02c0*/  UIADD3 UR4, UP0, UPT, UR4, 0x180, URZ ;  /* 0x0000018004047890 */ /* 0x000fe4000ff1e0ff */
[----:B------:R-:W-:Y:S02]  /*02d0*/  UIADD3.X UR7, UPT, UPT, URZ, UR5, URZ, UP1, !UPT ;  /* 0x00000005ff077290 */ /* 0x000fe40008ffe4ff */
[----:B------:R-:W-:-:S07]  /*02e0*/  UIADD3.X UR5, UPT, UPT, URZ, UR5, URZ, UP0, !UPT ;  /* 0x00000005ff057290 */ /* 0x000fce00087fe4ff */
[----:B------:R3:W-:Y:S02]  /*02f0*/  UTMACCTL.PF [UR6] ;  /* 0x00000000060079b9 */ /* 0x0007e40008040000 */
[----:B------:R3:W-:Y:S02]  /*0300*/  UTMACCTL.PF [UR4] ;  /* 0x00000000040079b9 */ /* 0x0007e40008040000 */
[----:B---3--:R-:W-:Y:S01]  /*0310*/  NOP ;  /* 0x0000000000007918 */ /* 0x008fe20000000000 */
.L_x_5:
[----:B------:R-:W-:Y:S05]  /*0320*/  BSYNC.RECONVERGENT B0 ;  /* 0x0000000000007941 */ /* 0x000fea0003800200 */
.L_x_4:
[----:B------:R-:W-:Y:S04]  /*0330*/  BSSY.RECONVERGENT B0, `(.L_x_6) ;  /* 0x000000a000007945 */ /* 0x000fe80003800200 */
        /* <DEDUP_REMOVED lines=9> */
.L_x_7:
[----:B------:R-:W-:Y:S05]  /*03d0*/  BSYNC.RECONVERGENT B0 ;  /* 0x0000000000007941 */ /* 0x000fea0003800200 */
.L_x_6:
[----:B------:R-:W3:Y:S01]  /*03e0*/  LDCU.64 UR4, c[0x0][0x888] ;  /* 0x00011100ff0477ac */ /* 0x000ee20008000a00 */
[----:B------:R-:W-:Y:S02]  /*03f0*/  UISETP.EQ.U32.AND UP1, UPT, UR8, URZ, UPT ;  /* 0x000000ff0800728c */ /* 0x000fe4000bf22070 */
[----:B------:R-:W-:Y:S02]  /*0400*/  UPLOP3.LUT UP3, UPT, UPT, UPT, UPT, 0x80, 0x8 ;  /* 0x000000000008789c */ /* 0x000fe40003f6f070 */
[----:B---3--:R-:W-:-:S04]  /*0410*/  UISETP.NE.U32.AND UP0, UPT, UR4, URZ, UPT ;  /* 0x000000ff0400728c */ /* 0x008fc8000bf05070 */
[----:B------:R-:W-:-:S04]  /*0420*/  UISETP.NE.AND.EX UP2, UPT, UR5, URZ, UPT, UP0 ;  /* 0x000000ff0500728c */ /* 0x000fc8000bf45300 */
[----:B------:R-:W-:-:S04]  /*0430*/  UISETP.EQ.OR.EX UP4, UPT, UR9, URZ, !UP2, UP1 ;  /* 0x000000ff0900728c */ /* 0x000fc8000d782710 */
[----:B------:R-:W-:-:S06]  /*0440*/  UP2UR UR4, UPR, URZ, 0x10 ;  /* 0x00000010ff047883 */ /* 0x000fcc0008000000 */
[----:B------:R-:W-:Y:S01]  /*0450*/  MOV R220, UR4 ;  /* 0x0000000400dc7c02 */ /* 0x000fe20008000f00 */
[----:B------:R-:W-:Y:S06]  /*0460*/  BRA.U !UP4, `(.L_x_8) ;  /* 0x000000010c207547 */ /* 0x000fec000b800000 */
[----:B------:R-:W-:Y:S01]  /*0470*/  UISETP.NE.U32.AND UP1, UPT, UR8, URZ, UPT ;  /* 0x000000ff0800728c */ /* 0x000fe2000bf25070 */
[----:B-----5:R-:W-:Y:S01]  /*0480*/  FSETP.NEU.AND P0, PT, R107, RZ, PT ;  /* 0x000000ff6b00720b */ /* 0x020fe20003f0d000 */
[----:B------:R-:W-:Y:S02]  /*0490*/  USEL UR4, URZ, 0xffffffff, UP2 ;  /* 0xffffffffff047887 */ /* 0x000fe40009000000 */
[----:B------:R-:W-:-:S10]  /*04a0*/  UISETP.NE.AND.EX UP1, UPT, UR9, URZ, UPT, UP1 ;  /* 0x000000ff0900728c */ /* 0x000fd4000bf25310 */
[----:B------:R-:W-:Y:S01]  /*04b0*/  VOTEU.ANY UP0, P0 ;  /* 0x0000000000ff7886 */ /* 0x000fe20000000100 */
[----:B------:R-:W-:-:S04]  /*04c0*/  @!UP1 USEL UR4, URZ, 0xffffffff, UP0 ;  /* 0xffffffffff049887 */ /* 0x000fc80008000000 */
[----:B------:R-:W-:-:S04]  /*04d0*/  ULOP3.LUT UR4, UR4, 0x1, URZ, 0xc0, !UPT ;  /* 0x0000000104047892 */ /* 0x000fc8000f8ec0ff */
[----:B------:R-:W-:-:S11]  /*04e0*/  UISETP.NE.U32.AND UP3, UPT, UR4, 0x1, UPT ;  /* 0x000000010400788c */ /* 0x000fd6000bf65070 */
.L_x_8:
[----:B-12---:R-:W1:Y:S01]  /*04f0*/  SHFL.IDX PT, R2, R207, RZ, 0x1f ;  /* 0x00001fffcf027589 */ /* 0x006e6200000e0000 */
[----:B------:R-:W-:Y:S01]  /*0500*/  UISETP.NE.AND UP6, UPT, UR20, 0x2, UPT ;  /* 0x000000021400788c */ /* 0x000fe2000bfc5270 */
[----:B-1----:R-:W-:-:S13]  /*0510*/  ISETP.NE.AND P0, PT, R2, RZ, PT ;  /* 0x000000ff0200720c */ /* 0x002fda0003f05270 */
[----:B------:R-:W-:Y:S05]  /*0520*/  @P0 BRA `(.L_x_9) ;  /* 0x0000000000680947 */ /* 0x000fea0003800000 */
[----:B------:R-:W1:Y:S01]  /*0530*/  S2UR UR4, SR_CgaCtaId ;  /* 0x00000000000479c3 */ /* 0x000e620000008800 */
[----:B------:R-:W-:Y:S01]  /*0540*/  UMOV UR5, 0x400 ;  /* 0x0000040000057882 */ /* 0x000fe20000000000 */
[----:B------:R-:W-:Y:S01]  /*0550*/  UMOV UR8, 0x1 ;  /* 0x0000000100087882 */ /* 0x000fe20000000000 */
[----:B------:R-:W-:Y:S01]  /*0560*/  UMOV UR6, 0x2 ;  /* 0x0000000200067882 */ /* 0x000fe20000000000 */
[----:B------:R-:W-:-:S04]  /*0570*/  UIADD3 UR8, UPT, UPT, -UR8, 0x100000, URZ ;  /* 0x0010000008087890 */ /* 0x000fc8000fffe1ff */
[----:B------:R-:W-:Y:S02]  /*0580*/  USHF.L.U32 UR9, UR8, 0xb, URZ ;  /* 0x0000000b08097899 */ /* 0x000fe400080006ff */
[----:B------:R-:W-:Y:S02]  /*0590*/  USHF.L.U32 UR8, UR8, 0x1, URZ ;  /* 0x0000000108087899 */ /* 0x000fe400080006ff */
[----:B------:R-:W-:-:S04]  /*05a0*/  UIADD3 UR6, UPT, UPT, -UR6, 0x100000, URZ ;  /* 0x0010000006067890 */ /* 0x000fc8000fffe1ff */
[----:B------:R-:W-:Y:S02]  /*05b0*/  USHF.L.U32 UR7, UR6, 0xb, URZ ;  /* 0x0000000b06077899 */ /* 0x000fe400080006ff */
[----:B------:R-:W-:Y:S01]  /*05c0*/  USHF.L.U32 UR6, UR6, 0x1, URZ ;  /* 0x0000000106067899 */ /* 0x000fe200080006ff */
[----:B------:R-:W-:Y:S01]  /*05d0*/  ELECT P0, URZ, PT ;  /* 0x0000000000ff782f */ /* 0x000fe20003800000 */
[----:B-1----:R-:W-:Y:S01]  /*05e0*/  ULEA UR4, UR4, UR5, 0x18 ;  /* 0x0000000504047291 */ /* 0x002fe2000f8ec0ff */
[----:B------:R-:W1:Y:S11]  /*05f0*/  FENCE.VIEW.ASYNC.S ;  /* 0x00000000000073c6 */ /* 0x000e760000000000 */
[----:B-1----:R1:W2:Y:S01]  /*0600*/  SYNCS.EXCH.64 URZ, [UR4], UR8 ;  /* 0x0000000804ff75b2 */ /* 0x0022a20008000100 */
[----:B------:R1:W3:Y:S01]  /*0610*/  SYNCS.EXCH.64 URZ, [UR4+0x30], UR6 ;  /* 0x0000300604ff75b2 */ /* 0x0002e20008000100 */
[----:B------:R1:W4:Y:S01]  /*0620*/  SYNCS.EXCH.64 URZ, [UR4+0x8], UR8 ;  /* 0x0000080804ff75b2 */ /* 0x0003220008000100 */
[----:B------:R1:W1:Y:S01]  /*0630*/  SYNCS.EXCH.64 URZ, [UR4+0x38], UR6 ;  /* 0x0000380604ff75b2 */ /* 0x0002620008000100 */
        /* <DEDUP_REMOVED lines=8> */
[----:B------:R-:W-:Y:S01]  /*06c0*/  NOP ;  /* 0x0000000000007918 */ /* 0x000fe20000000000 */
.L_x_9:
[----:B------:R-:W2:Y:S01]  /*06d0*/  SHFL.IDX PT, R2, R207, RZ, 0x1f ;  /* 0x00001fffcf027589 */ /* 0x000ea200000e0000 */
[----:B------:R-:W-:Y:S01]  /*06e0*/  NOP ;  /* 0x0000000000007918 */ /* 0x000fe20000000000 */
[----:B--2---:R-:W-:-:S13]  /*06f0*/  ISETP.NE.AND P0, PT, R2, 0x1, PT ;  /* 0x000000010200780c */ /* 0x004fda0003f05270 */
[----:B------:R-:W-:Y:S05]  /*0700*/  @P0 BRA `(.L_x_10) ;  /* 0x0000000000480947 */ /* 0x000fea0003800000 */
[----:B-1----:R-:W1:Y:S01]  /*0710*/  S2UR UR4, SR_CgaCtaId ;  /* 0x00000000000479c3 */ /* 0x002e620000008800 */
        /* <DEDUP_REMOVED lines=12> */
[----:B-1----:R2:W1:Y:S01]  /*07e0*/  SYNCS.EXCH.64 URZ, [UR4+0x60], UR8 ;  /* 0x0000600804ff75b2 */ /* 0x0024620008000100 */
[----:B------:R2:W1:Y:S01]  /*07f0*/  SYNCS.EXCH.64 URZ, [UR4+0x70], UR6 ;  /* 0x0000700604ff75b2 */ /* 0x0004620008000100 */
[----:B------:R2:W1:Y:S01]  /*0800*/  SYNCS.EXCH.64 URZ, [UR4+0x68], UR8 ;  /* 0x0000680804ff75b2 */ /* 0x0004620008000100 */
[----:B------:R2:W1:Y:S02]  /*0810*/  SYNCS.EXCH.64 URZ, [UR4+0x78], UR6 ;  /* 0x0000780604ff75b2 */ /* 0x0004640008000100 */
[----:B--2---:R-:W-:Y:S01]  /*0820*/  NOP ;  /* 0x0000000000007918 */ /* 0x004fe20000000000 */
.L_x_10:
[----:B------:R-:W2:Y:S01]  /*0830*/  SHFL.IDX PT, R2, R207, RZ, 0x1f ;  /* 0x00001fffcf027589 */ /* 0x000ea200000e0000 */
[----:B------:R-:W-:Y:S01]  /*0840*/  NOP ;  /* 0x0000000000007918 */ /* 0x000fe20000000000 */
[----:B--2---:R-:W-:-:S13]  /*0850*/  ISETP.NE.AND P0, PT, R2, 0x3, PT ;  /* 0x000000030200780c */ /* 0x004fda0003f05270 */
[----:B------:R-:W-:Y:S05]  /*0860*/  @P0 BRA `(.L_x_11) ;  /* 0x0000000000300947 */ /* 0x000fea0003800000 */
[----:B-1----:R-:W1:Y:S01]  /*0870*/  S2UR UR4, SR_CgaCtaId ;  /* 0x00000000000479c3 */ /* 0x002e620000008800 */
[----:B------:R-:W-:Y:S01]  /*0880*/  UMOV UR6, 0x400 ;  /* 0x0000040000067882 */ /* 0x000fe20000000000 */
[----:B------:R-:W-:Y:S01]  /*0890*/  UMOV UR5, 0x20 ;  /* 0x0000002000057882 */ /* 0x000fe20000000000 */
[----:B------:R-:W-:Y:S01]  /*08a0*/  ELECT P0, URZ, PT ;  /* 0x0000000000ff782f */ /* 0x000fe20003800000 */
[----:B-1----:R-:W-:Y:S02]  /*08b0*/  ULEA UR6, UR4, UR6, 0x18 ;  /* 0x0000000604067291 */ /* 0x002fe4000f8ec0ff */
[----:B------:R-:W-:-:S04]  /*08c0*/  UIADD3 UR4, UPT, UPT, -UR5, 0x100000, URZ ;  /* 0x0010000005047890 */ /* 0x000fc8000fffe1ff */
[----:B------:R-:W-:Y:S02]  /*08d0*/  USHF.L.U32 UR5, UR4, 0xb, URZ ;  /* 0x0000000b04057899 */ /* 0x000fe400080006ff */
[----:B------:R-:W-:Y:S01]  /*08e0*/  USHF.L.U32 UR4, UR4, 0x1, URZ ;  /* 0x0000000104047899 */ /* 0x000fe200080006ff */
[----:B------:R-:W1:Y:S11]  /*08f0*/  FENCE.VIEW.ASYNC.S ;  /* 0x00000000000073c6 */ /* 0x000e760000000000 */
[----:B-1----:R2:W1:Y:S01]  /*0900*/  SYNCS.EXCH.64 URZ, [UR6+0x80], UR4 ;  /* 0x0000800406ff75b2 */ /* 0x0024620008000100 */
[----:B------:R2:W1:Y:S02]  /*0910*/  SYNCS.EXCH.64 URZ, [UR6+0x88], UR4 ;  /* 0x0000880406ff75b2 */ /* 0x0004640008000100 */
[----:B--2---:R-:W-:Y:S01]  /*0920*/  NOP ;  /* 0x0000000000007918 */ /* 0x004fe20000000000 */
.L_x_11:
[----:B------:R-:W2:Y:S01]  /*0930*/  SHFL.IDX PT, R2, R207, RZ, 0x1f ;  /* 0x00001fffcf027589 */ /* 0x000ea200000e0000 */
[----:B------:R-:W-:Y:S01]  /*0940*/  NOP ;  /* 0x0000000000007918 */ /* 0x000fe20000000000 */
[----:B--2---:R-:W-:-:S13]  /*0950*/  ISETP.NE.AND P0, PT, R2, 0x4, PT ;  /* 0x000000040200780c */ /* 0x004fda0003f05270 */
[----:B------:R-:W-:Y:S05]  /*0960*/  @P0 BRA `(.L_x_12) ;  /* 0x00000000004c0947 */ /* 0x000fea0003800000 */
[----:B-1----:R-:W1:Y:S01]  /*0970*/  S2UR UR6, SR_CgaCtaId ;  /* 0x00000000000679c3 */ /* 0x002e620000008800 */
[----:B------:R-:W-:Y:S01]  /*0980*/  UMOV UR4, 0x1e0 ;  /* 0x000001e000047882 */ /* 0x000fe20000000000 */
[----:B------:R-:W-:Y:S01]  /*0990*/  UMOV UR5, 0x400 ;  /* 0x0000040000057882 */ /* 0x000fe20000000000 */
[----:B------:R-:W-:Y:S01]  /*09a0*/  USEL UR4, UR4, 0x1a0, UP3 ;  /* 0x000001a004047887 */ /* 0x000fe20009800000 */
[----:B------:R-:W-:Y:S01]  /*09b0*/  UMOV UR8, 0x1 ;  /* 0x0000000100087882 */ /* 0x000fe20000000000 */
[----:B------:R-:W-:Y:S01]  /*09c0*/  ELECT P0, URZ, PT ;  /* 0x0000000000ff782f */ /* 0x000fe20003800000 */
[----:B------:R-:W-:-:S04]  /*09d0*/  UIADD3 UR8, UPT, UPT, -UR8, 0x100000, URZ ;  /* 0x0010000008087890 */ /* 0x000fc8000fffe1ff */
[----:B------:R-:W-:Y:S02]  /*09e0*/  USHF.L.U32 UR9, UR8, 0xb, URZ ;  /* 0x0000000b08097899 */ /* 0x000fe400080006ff */
[----:B------:R-:W-:Y:S02]  /*09f0*/  USHF.L.U32 UR8, UR8, 0x1, URZ ;  /* 0x0000000108087899 */ /* 0x000fe400080006ff */
[----:B-1----:R-:W-:Y:S02]  /*0a00*/  ULEA UR6, UR6, UR5, 0x18 ;  /* 0x0000000506067291 */ /* 0x002fe4000f8ec0ff */
[----:B------:R-:W-:-:S04]  /*0a10*/  UIADD3 UR4, UPT, UPT, -UR4, 0x100000, URZ ;  /* 0x0010000004047890 */ /* 0x000fc8000fffe1ff */
[----:B------:R-:W-:Y:S02]  /*0a20*/  USHF.L.U32 UR5, UR4, 0xb, URZ ;  /* 0x0000000b04057899 */ /* 0x000fe400080006ff */
[----:B------:R-:W-:Y:S01]  /*0a30*/  USHF.L.U32 UR4, UR4, 0x1, URZ ;  /* 0x0000000104047899 */ /* 0x000fe200080006ff */
[----:B------:R-:W1:Y:S03]  /*0a40*/  FENCE.VIEW.ASYNC.S ;  /* 0x00000000000073c6 */ /* 0x000e660000000000 */
[----:B-1----:R2:W1:Y:S08]  /*0a50*/  SYNCS.EXCH.64 URZ, [UR6+0x90], UR8 ;  /* 0x0000900806ff75b2 */ /* 0x0024700008000100 */
[----:B------:R2:W1:Y:S01]  /*0a60*/  SYNCS.EXCH.64 URZ, [UR6+0xa0], UR4 ;  /* 0x0000a00406ff75b2 */ /* 0x0004620008000100 */
[----:B------:R2:W1:Y:S01]  /*0a70*/  SYNCS.EXCH.64 URZ, [UR6+0x98], UR8 ;  /* 0x0000980806ff75b2 */ /* 0x0004620008000100 */
[----:B------:R2:W1:Y:S02]  /*0a80*/  SYNCS.EXCH.64 URZ, [UR6+0xa8], UR4 ;  /* 0x0000a80406ff75b2 */ /* 0x0004640008000100 */
[----:B--2---:R-:W-:Y:S01]  /*0a90*/  NOP ;  /* 0x0000000000007918 */ /* 0x004fe20000000000 */
.L_x_12:
        /* <DEDUP_REMOVED lines=20> */
[----:B------:R2:W1:Y:S01]  /*0be0*/  SYNCS.EXCH.64 URZ, [UR4+0xd8], UR6 ;  /* 0x0000d80604ff75b2 */ /* 0x0004620008000100 */
[----:B------:R2:W1:Y:S01]  /*0bf0*/  SYNCS.EXCH.64 URZ, [UR4+0xc0], UR8 ;  /* 0x0000c00804ff75b2 */ /* 0x0004620008000100 */
[----:B------:R2:W1:Y:S01]  /*0c00*/  SYNCS.EXCH.64 URZ, [UR4+0xe0], UR6 ;  /* 0x0000e00604ff75b2 */ /* 0x0004620008000100 */
[----:B------:R2:W1:Y:S01]  /*0c10*/  SYNCS.EXCH.64 URZ, [UR4+0xc8], UR8 ;  /* 0x0000c80804ff75b2 */ /* 0x0004620008000100 */
[----:B------:R2:W1:Y:S02]  /*0c20*/  SYNCS.EXCH.64 URZ, [UR4+0xe8], UR6 ;  /* 0x0000e80604ff75b2 */ /* 0x0004640008000100 */
[----:B--2---:R-:W-:Y:S01]  /*0c30*/  NOP ;  /* 0x0000000000007918 */ /* 0x004fe20000000000 */
.L_x_13:
[----:B------:R-:W2:Y:S01]  /*0c40*/  SHFL.IDX PT, R2, R207, RZ, 0x1f ;  /* 0x00001fffcf027589 */ /* 0x000ea200000e0000 */
[----:B------:R-:W1:Y:S01]  /*0c50*/  S2UR UR44, SR_CgaCtaId ;  /* 0x00000000002c79c3 */ /* 0x000e620000008800 */
[----:B------:R-:W-:Y:S01]  /*0c60*/  NOP ;  /* 0x0000000000007918 */ /* 0x000fe20000000000 */
[----:B--2---:R-:W-:-:S13]  /*0c70*/  ISETP.NE.AND P0, PT, R2, 0x3, PT ;  /* 0x000000030200780c */ /* 0x004fda0003f05270 */
[----:B-1----:R-:W-:Y:S05]  /*0c80*/  @P0 BRA `(.L_x_14) ;  /* 0x0000000000340947 */ /* 0x002fea0003800000 */
[----:B------:R-:W-:Y:S01]  /*0c90*/  UMOV UR4, 0x400 ;  /* 0x0000040000047882 */ /* 0x000fe20000000000 */
[----:B------:R-:W-:Y:S01]  /*0ca0*/  UMOV UR6, 0x20 ;  /* 0x0000002000067882 */ /* 0x000fe20000000000 */
[----:B------:R-:W-:Y:S02]  /*0cb0*/  ULEA UR4, UR44, UR4, 0x18 ;  /* 0x000000042c047291 */ /* 0x000fe4000f8ec0ff */
[----:B------:R-:W-:-:S04]  /*0cc0*/  UIADD3 UR6, UPT, UPT, -UR6, 0x100000, URZ ;  /* 0x0010000006067890 */ /* 0x000fc8000fffe1ff */
[----:B------:R-:W-:Y:S02]  /*0cd0*/  USHF.L.U32 UR7, UR6, 0xb, URZ ;  /* 0x0000000b06077899 */ /* 0x000fe400080006ff */
[----:B------:R-:W-:Y:S01]  /*0ce0*/  USHF.L.U32 UR6, UR6, 0x1, URZ ;  /* 0x0000000106067899 */ /* 0x000fe200080006ff */
[----:B------:R-:W-:Y:S01]  /*0cf0*/  ELECT P0, URZ, PT ;  /* 0x0000000000ff782f */ /* 0x000fe20003800000 */
[----:B------:R-:W1:Y:S10]  /*0d00*/  FENCE.VIEW.ASYNC.S ;  /* 0x00000000000073c6 */ /* 0x000e740000000000 */
[----:B-1----:R1:W2:Y:S01]  /*0d10*/  SYNCS.EXCH.64 URZ, [UR4+0xf0], UR6 ;  /* 0x0000f00604ff75b2 */ /* 0x0022a20008000100 */
[----:B------:R1:W1:Y:S01]  /*0d20*/  SYNCS.EXCH.64 URZ, [UR4+0x100], UR6 ;  /* 0x0001000604ff75b2 */ /* 0x0002620008000100 */
[----:B------:R1:W1:Y:S01]  /*0d30*/  SYNCS.EXCH.64 URZ, [UR4+0xf8], UR6 ;  /* 0x0000f80604ff75b2 */ /* 0x0002620008000100 */
[----:B------:R1:W1:Y:S01]  /*0d40*/  SYNCS.EXCH.64 URZ, [UR4+0x108], UR6 ;  /* 0x0001080604ff75b2 */ /* 0x0002620008000100 */
[----:B------:R-:W-:Y:S01]  /*0d50*/  NOP ;  /* 0x0000000000007918 */ /* 0x000fe20000000000 */
.L_x_14:
[----:B------:R-:W3:Y:S01]  /*0d60*/  LDCU UR24, c[0x0][0x36c] ;  /* 0x00006d80ff1877ac */ /* 0x000ee20008000800 */
[----:B------:R-:W-:Y:S01]  /*0d70*/  ISETP.NE.OR P3, PT, R0, 0x2, !P3 ;  /* 0x000000020000780c */ /* 0x000fe20005f65670 */
[----:B------:R-:W-:Y:S01]  /*0d80*/  NOP ;  /* 0x0000000000007918 */ /* 0x000fe20000000000 */
[----:B------:R-:W-:Y:S01]  /*0d90*/  LOP3.LUT R0, R226, 0x1f, RZ, 0xc0, !PT ;  /* 0x0000001fe2007812 */ /* 0x000fe200078ec0ff */
[----:B------:R-:W-:Y:S02]  /*0da0*/  UISETP.NE.AND UP4, UPT, UR20, URZ, UPT ;  /* 0x000000ff1400728c */ /* 0x000fe4000bf85270 */
[----:B---3--:R-:W-:-:S09]  /*0db0*/  UISETP.EQ.U32.AND UP0, UPT, UR24, 0x1, UPT ;  /* 0x000000011800788c */ /* 0x008fd2000bf02070 */
[----:B------:R-:W-:Y:S05]  /*0dc0*/  BRA.U !UP0, `(.L_x_15) ;  /* 0x0000000108087547 */ /* 0x000fea000b800000 */
[----:B-12-4-:R-:W-:Y:S01]  /*0dd0*/  UCGABAR_ARV ;  /* 0x00000000000079c7 */ /* 0x016fe20008000000 */
[----:B------:R-:W-:Y:S05]  /*0de0*/  BRA `(.L_x_16) ;  /* 0x0000000000047947 */ /* 0x000fea0003800000 */
.L_x_15:
[----:B-12-4-:R-:W-:Y:S01]  /*0df0*/  NOP ;  /* 0x0000000000007918 */ /* 0x016fe20000000000 */
.L_x_16:
[----:B------:R-:W1:Y:S01]  /*0e00*/  S2UR UR7, SR_CTAID.X ;  /* 0x00000000000779c3 */ /* 0x000e620000002500 */
[----:B------:R-:W-:-:S05]  /*0e10*/  CS2R.32 R219, SR_CgaSize ;  /* 0x0000000000db7805 */ /* 0x000fca0000008a00 */
[----:B------:R-:W-:-:S05]  /*0e20*/  IMAD R219, R219, -0xa0, RZ ;  /* 0xffffff60dbdb7824 */ /* 0x000fca00078e02ff */
[----:B------:R-:W-:-:S14]  /*0e30*/  R2UR UR5, R219 ;  /* 0x00000000db0572ca */ /* 0x000fdc00000e0000 */
[----:B------:R-:W2:Y:S01]  /*0e40*/  LDCU UR5, c[0x0][UR5+0x2b0] ;  /* 0x00005600050577ac */ /* 0x000ea20008000800 */
[----:B------:R-:W-:-:S05]  /*0e50*/  CS2R.32 R219, SR_CgaSize ;  /* 0x0000000000db7805 */ /* 0x000fca0000008a00 */
[----:B------:R-:W-:-:S05]  /*0e60*/  IMAD R219, R219, -0xa0, RZ ;  /* 0xffffff60dbdb7824 */ /* 0x000fca00078e02ff */
[----:B------:R-:W-:-:S14]  /*0e70*/  R2UR UR4, R219 ;  /* 0x00000000db0472ca */ /* 0x000fdc00000e0000 */
[----:B------:R-:W3:Y:S01]  /*0e80*/  LDCU UR4, c[0x0][UR4+0x2b4] ;  /* 0x00005680040477ac */ /* 0x000ee20008000800 */
[----:B------:R-:W4:Y:S01]  /*0e90*/  S2UR UR8, SR_CTAID.Y ;  /* 0x00000000000879c3 */ /* 0x000f220000002600 */
[----:B------:R-:W-:-:S05]  /*0ea0*/  CS2R.32 R219, SR_CgaSize ;  /* 0x0000000000db7805 */ /* 0x000fca0000008a00 */
[----:B------:R-:W-:-:S05]  /*0eb0*/  IMAD R219, R219, -0xa0, RZ ;  /* 0xffffff60dbdb7824 */ /* 0x000fca00078e02ff */
[----:B------:R-:W-:-:S14]  /*0ec0*/  R2UR UR9, R219 ;  /* 0x00000000db0972ca */ /* 0x000fdc00000e0000 */
[----:B------:R-:W3:Y:S01]  /*0ed0*/  LDCU UR9, c[0x0][UR9+0x2a0] ;  /* 0x00005400090977ac */ /* 0x000ee20008000800 */
[----:B------:R-:W-:-:S05]  /*0ee0*/  CS2R.32 R219, SR_CgaSize ;  /* 0x0000000000db7805 */ /* 0x000fca0000008a00 */
[----:B------:R-:W-:-:S05]  /*0ef0*/  IMAD R219, R219, -0xa0, RZ ;  /* 0xffffff60dbdb7824 */ /* 0x000fca00078e02ff */
[----:B------:R-:W-:-:S14]  /*0f00*/  R2UR UR10, R219 ;  /* 0x00000000db0a72ca */ /* 0x000fdc00000e0000 */
[----:B------:R-:W3:Y:S01]  /*0f10*/  LDCU UR10, c[0x0][UR10+0x2a4] ;  /* 0x000054800a0a77ac */ /* 0x000ee20008000800 */
[----:B------:R-:W3:Y:S01]  /*0f20*/  S2UR UR36, SR_CTAID.Z ;  /* 0x00000000002479c3 */ /* 0x000ee20000002700 */
[----:B------:R-:W3:Y:S01]  /*0f30*/  LDCU UR21, c[0x0][0xb24] ;  /* 0x00016480ff1577ac */ /* 0x000ee20008000800 */
[----:B------:R-:W3:Y:S01]  /*0f40*/  LDCU UR42, c[0x0][0xb24] ;  /* 0x00016480ff2a77ac */ /* 0x000ee20008000800 */
[----:B-1----:R-:W-:Y:S01]  /*0f50*/  I2FP.F32.U32 R3, UR7 ;  /* 0x0000000700037c45 */ /* 0x002fe20008201000 */
[----:B------:R-:W1:Y:S04]  /*0f60*/  LDCU UR23, c[0x0][0xb30] ;  /* 0x00016600ff1777ac */ /* 0x000e680008000800 */
[----:B--2---:R-:W-:Y:S01]  /*0f70*/  FMUL R3, R3, UR5 ;  /* 0x0000000503037c20 */ /* 0x004fe20008400000 */
[----:B------:R-:W-:Y:S01]  /*0f80*/  UMOV UR47, UR7 ;  /* 0x00000007002f7c82 */ /* 0x000fe20008000000 */
[----:B----4-:R-:W-:Y:S01]  /*0f90*/  I2FP.F32.U32 R2, UR8 ;  /* 0x0000000800027c45 */ /* 0x010fe20008201000 */
[----:B------:R-:W-:-:S03]  /*0fa0*/  UMOV UR56, UR8 ;  /* 0x0000000800387c82 */ /* 0x000fc60008000000 */
[----:B------:R-:W2:Y:S01]  /*0fb0*/  F2I.U32.TRUNC.NTZ R3, R3 ;  /* 0x0000000300037305 */ /* 0x000ea2000020f000 */
[----:B---3--:R-:W-:Y:S01]  /*0fc0*/  FMUL R2, R2, UR4 ;  /* 0x0000000402027c20 */ /* 0x008fe20008400000 */
[----:B------:R-:W-:-:S04]  /*0fd0*/  ULOP3.LUT UR4, UR44, 0x1, URZ, 0xc0, !UPT ;  /* 0x000000012c047892 */ /* 0x000fc8000f8ec0ff */
[----:B------:R-:W-:Y:S02]  /*0fe0*/  UISETP.NE.U32.AND UP5, UPT, UR4, 0x1, UPT ;  /* 0x000000010400788c */ /* 0x000fe4000bfa5070 */
[----:B------:R-:W3:Y:S02]  /*0ff0*/  F2I.U32.TRUNC.NTZ R2, R2 ;  /* 0x0000000200027305 */ /* 0x000ee4000020f000 */
[----:B------:R-:W-:Y:S01]  /*1000*/  USEL UR4, URZ, 0x1600, UP5 ;  /* 0x00001600ff047887 */ /* 0x000fe2000a800000 */
[----:B--2---:R-:W-:Y:S02]  /*1010*/  R2UR UR6, R3 ;  /* 0x00000000030672ca */ /* 0x004fe400000e0000 */
[----:B---3--:R-:W-:Y:S02]  /*1020*/  R2UR UR5, R2 ;  /* 0x00000000020572ca */ /* 0x008fe400000e0000 */
[----:B------:R-:W-:-:S09]  /*1030*/  PRMT R2, RZ, 0x7610, R2 ;  /* 0x00007610ff027816 */ /* 0x000fd20000000002 */
[----:B------:R-:W-:-:S04]  /*1040*/  UIADD3 UR6, UPT, UPT, -UR6, URZ, URZ ;  /* 0x000000ff06067290 */ /* 0x000fc8000fffe1ff */
[----:B------:R-:W-:Y:S02]  /*1050*/  UIMAD UR6, UR9, UR6, UR7 ;  /* 0x00000006090672a4 */ /* 0x000fe4000f8e0207 */
[----:B------:R-:W-:-:S04]  /*1060*/  UIADD3 UR5, UPT, UPT, -UR5, URZ, URZ ;  /* 0x000000ff05057290 */ /* 0x000fc8000fffe1ff */
[----:B------:R-:W-:Y:S01]  /*1070*/  IMAD.U32 R219, RZ, RZ, UR6 ;  /* 0x00000006ffdb7e24 */ /* 0x000fe2000f8e00ff */
[----:B------:R-:W-:-:S06]  /*1080*/  UIMAD UR5, UR10, UR5, UR8 ;  /* 0x000000050a0572a4 */ /* 0x000fcc000f8e0208 */
[----:B------:R-:W-:Y:S01]  /*1090*/  IMAD.U32 R218, RZ, RZ, UR5 ;  /* 0x00000005ffda7e24 */ /* 0x000fe2000f8e00ff */
[----:B-1----:R-:W-:Y:S06]  /*10a0*/  BRA.U UP4, `(.L_x_17) ;  /* 0x00000001042c7547 */ /* 0x002fec000b800000 */
[----:B------:R-:W-:Y:S02]  /*10b0*/  R2UR UR6, R218 ;  /* 0x00000000da0672ca */ /* 0x000fe400000e0000 */
[----:B------:R-:W-:-:S11]  /*10c0*/  R2UR UR7, R219 ;  /* 0x00000000db0772ca */ /* 0x000fd600000e0000 */
[----:B------:R-:W-:-:S04]  /*10d0*/  UISETP.NE.AND UP0, UPT, UR6, URZ, UPT ;  /* 0x000000ff0600728c */ /* 0x000fc8000bf05270 */
[----:B------:R-:W-:Y:S02]  /*10e0*/  USEL UR5, URZ, 0x2, UP0 ;  /* 0x00000002ff057887 */ /* 0x000fe40008000000 */
[----:B------:R-:W-:-:S04]  /*10f0*/  UISETP.NE.AND UP0, UPT, UR6, URZ, UPT ;  /* 0x000000ff0600728c */ /* 0x000fc8000bf05270 */
[----:B------:R-:W-:-:S04]  /*1100*/  UISETP.EQ.OR UP0, UPT, UR7, URZ, !UP0 ;  /* 0x000000ff0700728c */ /* 0x000fc8000c702670 */
[----:B------:R-:W-:Y:S02]  /*1110*/  USEL UR6, URZ, 0x1, !UP0 ;  /* 0x00000001ff067887 */ /* 0x000fe4000c000000 */
[----:B------:R-:W-:-:S04]  /*1120*/  UISETP.NE.AND UP0, UPT, UR7, 0x1, UPT ;  /* 0x000000010700788c */ /* 0x000fc8000bf05270 */
[----:B------:R-:W-:-:S04]  /*1130*/  USEL UR5, UR5, 0x2, UP0 ;  /* 0x0000000205057887 */ /* 0x000fc80008000000 */
[----:B------:R-:W-:-:S06]  /*1140*/  UIADD3 UR5, UPT, UPT, UR6, UR5, URZ ;  /* 0x0000000506057290 */ /* 0x000fcc000fffe0ff */
[----:B------:R-:W-:-:S07]  /*1150*/  IMAD.U32 R2, RZ, RZ, UR5 ;  /* 0x00000005ff027e24 */ /* 0x000fce000f8e00ff */
.L_x_17:
[----:B------:R-:W-:-:S09]  /*1160*/  UISETP.GE.AND UP0, UPT, UR21, 0x1, UPT ;  /* 0x000000011500788c */ /* 0x000fd2000bf06270 */
[----:B------:R-:W-:Y:S05]  /*1170*/  BRA.U !UP0, `(.L_x_18) ;  /* 0x0000000108d07547 */ /* 0x000fea000b800000 */
[----:B------:R-:W1:Y:S01]  /*1180*/  LDCU UR22, c[0x0][0xb0c] ;  /* 0x00016180ff1677ac */ /* 0x000e620008000800 */
[----:B------:R-:W2:Y:S01]  /*1190*/  LDCU.128 UR16, c[0x0][0xb10] ;  /* 0x00016200ff1077ac */ /* 0x000ea20008000c00 */
[----:B------:R-:W3:Y:S01]  /*11a0*/  LDCU UR7, c[0x0][0x370] ;  /* 0x00006e00ff0777ac */ /* 0x000ee20008000800 */
[----:B------:R-:W-:Y:S02]  /*11b0*/  UISETP.NE.AND UP1, UPT, UR21, 0x1, UPT ;  /* 0x000000011500788c */ /* 0x000fe4000bf25270 */
[----:B-1----:R-:W-:Y:S02]  /*11c0*/  UISETP.NE.AND UP0, UPT, UR22, 0x1, UPT ;  /* 0x000000011600788c */ /* 0x002fe4000bf05270 */
[----:B--2---:R-:W-:Y:S02]  /*11d0*/  UIMAD.WIDE.U32 UR10, UR47, UR16, URZ ;  /* 0x000000102f0a72a5 */ /* 0x004fe4000f8e00ff */
[----:B---3--:R-:W-:-:S05]  /*11e0*/  UIMAD.WIDE.U32 UR8, UR7, UR16, URZ ;  /* 0x00000010070872a5 */ /* 0x008fca000f8e00ff */
[----:B------:R-:W-:Y:S01]  /*11f0*/  UMOV UR6, UR11 ;  /* 0x0000000b00067c82 */ /* 0x000fe20008000000 */
[----:B------:R-:W-:Y:S02]  /*1200*/  UIMAD.WIDE.U32 UR10, UR56, UR19, URZ ;  /* 0x00000013380a72a5 */ /* 0x000fe4000f8e00ff */
[----:B------:R-:W-:Y:S01]  /*1210*/  USHF.R.U32.HI UR6, URZ, UR17, UR6 ;  /* 0x00000011ff067299 */ /* 0x000fe20008011606 */
[----:B------:R-:W-:Y:S02]  /*1220*/  UMOV UR8, UR9 ;  /* 0x0000000900087c82 */ /* 0x000fe40008000000 */
[----:B------:R-:W-:Y:S02]  /*1230*/  @UP0 USHF.R.U32.HI UR7, URZ, UR17, UR8 ;  /* 0x00000011ff070299 */ /* 0x000fe40008011608 */
[----:B------:R-:W1:Y:S01]  /*1240*/  LDCU UR8, c[0x0][0x374] ;  /* 0x00006e80ff0877ac */ /* 0x000e620008000800 */
[----:B------:R-:W2:Y:S01]  /*1250*/  LDCU UR9, c[0x0][0xb20] ;  /* 0x00016400ff0977ac */ /* 0x000ea20008000800 */
[----:B------:R-:W-:-:S02]  /*1260*/  UMOV UR5, UR11 ;  /* 0x0000000b00057c82 */ /* 0x000fc40008000000 */
[----:B------:R-:W3:Y:S01]  /*1270*/  LDCU.64 UR10, c[0x0][0xb28] ;  /* 0x00016500ff0a77ac */ /* 0x000ee20008000a00 */
[----:B------:R-:W-:Y:S02]  /*1280*/  USEL UR6, UR47, UR6, !UP0 ;  /* 0x000000062f067287 */ /* 0x000fe4000c000000 */
[----:B------:R-:W-:Y:S02]  /*1290*/  UISETP.NE.AND UP0, UPT, UR18, 0x1, UPT ;  /* 0x000000011200788c */ /* 0x000fe4000bf05270 */
[----:B-1----:R-:W-:Y:S02]  /*12a0*/  UIMAD.WIDE.U32 UR12, UR8, UR19, URZ ;  /* 0x00000013080c72a5 */ /* 0x002fe4000f8e00ff */
[----:B--2---:R-:W-:-:S05]  /*12b0*/  USHF.R.U32.HI UR5, URZ, UR9, UR5 ;  /* 0x00000009ff057299 */ /* 0x004fca0008011605 */
[----:B------:R-:W-:Y:S01]  /*12c0*/  UMOV UR12, UR13 ;  /* 0x0000000d000c7c82 */ /* 0x000fe20008000000 */
[----:B------:R-:W-:Y:S02]  /*12d0*/  USEL UR5, UR56, UR5, !UP0 ;  /* 0x0000000538057287 */ /* 0x000fe4000c000000 */
[----:B------:R-:W-:Y:S02]  /*12e0*/  @UP0 USHF.R.U32.HI UR8, URZ, UR9, UR12 ;  /* 0x00000009ff080299 */ /* 0x000fe4000801160c */
[----:B---3--:R-:W-:Y:S02]  /*12f0*/  UIMAD.WIDE.U32 UR14, UR7, UR10, URZ ;  /* 0x0000000a070e72a5 */ /* 0x008fe4000f8e00ff */
[----:B------:R-:W-:-:S05]  /*1300*/  UIMAD.WIDE.U32 UR12, UR8, UR10, URZ ;  /* 0x0000000a080c72a5 */ /* 0x000fca000f8e00ff */
[----:B------:R-:W-:Y:S02]  /*1310*/  UMOV UR14, UR15 ;  /* 0x0000000f000e7c82 */ /* 0x000fe40008000000 */
[----:B------:R-:W-:Y:S01]  /*1320*/  UMOV UR12, UR13 ;  /* 0x0000000d000c7c82 */ /* 0x000fe20008000000 */
[----:B------:R-:W-:Y:S02]  /*1330*/  @UP1 USHF.R.U32.HI UR7, URZ, UR11, UR14 ;  /* 0x0000000bff071299 */ /* 0x000fe4000801160e */
[----:B------:R-:W-:Y:S02]  /*1340*/  @UP1 USHF.R.U32.HI UR8, URZ, UR11, UR12 ;  /* 0x0000000bff081299 */ /* 0x000fe4000801160c */
[----:B------:R-:W-:Y:S02]  /*1350*/  UIMAD.WIDE.U32 UR12, UR5, UR10, URZ ;  /* 0x0000000a050c72a5 */ /* 0x000fe4000f8e00ff */
[----:B------:R-:W-:Y:S02]  /*1360*/  UIMAD UR8, UR8, UR21, URZ ;  /* 0x00000015080872a4 */ /* 0x000fe4000f8e02ff */
[----:B------:R-:W-:-:S02]  /*1370*/  UIMAD UR9, UR7, UR21, URZ ;  /* 0x00000015070972a4 */ /* 0x000fc4000f8e02ff */
[----:B------:R-:W-:-:S04]  /*1380*/  UISETP.GE.AND UP0, UPT, UR5, UR8, UPT ;  /* 0x000000080500728c */ /* 0x000fc8000bf06270 */
[----:B------:R-:W-:Y:S02]  /*1390*/  UISETP.GE.OR UP0, UPT, UR6, UR9, UP0 ;  /* 0x000000090600728c */ /* 0x000fe40008706670 */
[----:B------:R-:W-:-:S03]  /*13a0*/  UIMAD.WIDE.U32 UR8, UR6, UR10, URZ ;  /* 0x0000000a060872a5 */ /* 0x000fc6000f8e00ff */
[----:B------:R-:W-:Y:S02]  /*13b0*/  UMOV UR10, UR13 ;  /* 0x0000000d000a7c82 */ /* 0x000fe40008000000 */
[----:B------:R-:W-:-:S04]  /*13c0*/  USHF.R.U32.HI UR10, URZ, UR11, UR10 ;  /* 0x0000000bff0a7299 */ /* 0x000fc8000801160a */
[----:B------:R-:W-:Y:S02]  /*13d0*/  USEL UR8, UR5, UR10, !UP1 ;  /* 0x0000000a05087287 */ /* 0x000fe4000c800000 */
[----:B------:R-:W-:Y:S02]  /*13e0*/  @!UP0 USHF.R.U32.HI UR9, URZ, UR11, UR9 ;  /* 0x0000000bff098299 */ /* 0x000fe40008011609 */
[----:B------:R-:W-:Y:S02]  /*13f0*/  UIADD3 UR10, UPT, UPT, -UR8, URZ, URZ ;  /* 0x000000ff080a7290 */ /* 0x000fe4000fffe1ff */
[----:B------:R-:W-:Y:S02]  /*1400*/  @!UP0 USEL UR9, UR6, UR9, !UP1 ;  /* 0x0000000906098287 */ /* 0x000fe4000c800000 */
[----:B------:R-:W-:Y:S02]  /*1410*/  UIMAD UR10, UR21, UR10, UR5 ;  /* 0x0000000a150a72a4 */ /* 0x000fe4000f8e0205 */
[----:B------:R-:W-:-:S02]  /*1420*/  UIADD3 UR11, UPT, UPT, -UR6, URZ, URZ ;  /* 0x000000ff060b7290 */ /* 0x000fc4000fffe1ff */
[----:B------:R-:W-:Y:S02]  /*1430*/  @!UP0 UIMAD UR10, UR10, UR7, UR9 ;  /* 0x000000070a0a82a4 */ /* 0x000fe4000f8e0209 */
[----:B------:R-:W-:Y:S02]  /*1440*/  @!UP0 UIADD3 UR8, UPT, UPT, UR8, -UR9, URZ ;  /* 0x8000000908088290 */ /* 0x000fe4000fffe0ff */
[----:B------:R-:W-:Y:S02]  /*1450*/  UIADD3 UR7, UPT, UPT, -UR5, URZ, URZ ;  /* 0x000000ff05077290 */ /* 0x000fe4000fffe1ff */
[----:B------:R-:W-:Y:S02]  /*1460*/  @!UP0 UIMAD UR5, UR8, UR21, UR6 ;  /* 0x00000015080582a4 */ /* 0x000fe4000f8e0206 */
[----:B------:R-:W-:Y:S02]  /*1470*/  UIMAD UR56, UR18, UR7, UR56 ;  /* 0x00000007123872a4 */ /* 0x000fe4000f8e0238 */
[----:B------:R-:W-:Y:S01]  /*1480*/  UIMAD UR47, UR22, UR11, UR47 ;  /* 0x0000000b162f72a4 */ /* 0x000fe2000f8e022f */
[----:B------:R-:W-:Y:S01]  /*1490*/  @!UP0 UMOV UR6, UR10 ;  /* 0x0000000a00068c82 */ /* 0x000fe20008000000 */
[----:B------:R-:W-:-:S02]  /*14a0*/  UIMAD UR56, UR5, UR18, UR56 ;  /* 0x00000012053872a4 */ /* 0x000fc4000f8e0238 */
[----:B------:R-:W-:-:S12]  /*14b0*/  UIMAD UR47, UR6, UR22, UR47 ;  /* 0x00000016062f72a4 */ /* 0x000fd8000f8e022f */
.L_x_18:
[----:B------:R-:W-:-:S09]  /*14c0*/  UISETP.NE.AND UP0, UPT, UR23, 0x1, UPT ;  /* 0x000000011700788c */ /* 0x000fd2000bf05270 */
[----:B------:R-:W-:Y:S05]  /*14d0*/  BRA.U UP0, `(.L_x_19) ;  /* 0x0000000100447547 */ /* 0x000fea000b800000 */
[----:B------:R-:W1:Y:S01]  /*14e0*/  LDCU.128 UR8, c[0x0][0xb10] ;  /* 0x00016200ff0877ac */ /* 0x000e620008000c00 */
[----:B------:R-:W2:Y:S01]  /*14f0*/  LDCU UR12, c[0x0][0xb0c] ;  /* 0x00016180ff0c77ac */ /* 0x000ea20008000800 */
[----:B-1----:R-:W-:Y:S02]  /*1500*/  UIMAD.WIDE.U32 UR6, UR47, UR8, URZ ;  /* 0x000000082f0672a5 */ /* 0x002fe4000f8e00ff */
[----:B--2---:R-:W-:-:S05]  /*1510*/  UISETP.NE.AND UP0, UPT, UR12, 0x1, UPT ;  /* 0x000000010c00788c */ /* 0x004fca000bf05270 */
[----:B------:R-:W-:Y:S02]  /*1520*/  UMOV UR6, UR7 ;  /* 0x0000000700067c82 */ /* 0x000fe40008000000 */
[----:B------:R-:W-:Y:S02]  /*1530*/  USHF.R.U32.HI UR6, URZ, UR9, UR6 ;  /* 0x00000009ff067299 */ /* 0x000fe40008011606 */
[----:B------:R-:W1:Y:S01]  /*1540*/  LDCU UR7, c[0x0][0xb20] ;  /* 0x00016400ff0777ac */ /* 0x000e620008000800 */
[----:B------:R-:W-:Y:S02]  /*1550*/  UIMAD.WIDE.U32 UR8, UR56, UR11, URZ ;  /* 0x0000000b380872a5 */ /* 0x000fe4000f8e00ff */
[----:B------:R-:W-:Y:S02]  /*1560*/  USEL UR6, UR47, UR6, !UP0 ;  /* 0x000000062f067287 */ /* 0x000fe4000c000000 */
[----:B------:R-:W-:-:S03]  /*1570*/  UISETP.NE.AND UP0, UPT, UR10, 0x1, UPT ;  /* 0x000000010a00788c */ /* 0x000fc6000bf05270 */
[----:B------:R-:W-:Y:S02]  /*1580*/  UMOV UR5, UR9 ;  /* 0x0000000900057c82 */ /* 0x000fe40008000000 */
[----:B-1----:R-:W-:-:S04]  /*1590*/  USHF.R.U32.HI UR5, URZ, UR7, UR5 ;  /* 0x00000007ff057299 */ /* 0x002fc80008011605 */
[----:B------:R-:W-:-:S04]  /*15a0*/  USEL UR5, UR56, UR5, !UP0 ;  /* 0x0000000538057287 */ /* 0x000fc8000c000000 */
[----:B------:R-:W-:Y:S02]  /*15b0*/  UIADD3 UR7, UPT, UPT, UR6, -UR5, URZ ;  /* 0x8000000506077290 */ /* 0x000fe4000fffe0ff */
[----:B------:R-:W-:Y:S02]  /*15c0*/  UIADD3 UR5, UPT, UPT, -UR6, UR5, URZ ;  /* 0x0000000506057290 */ /* 0x000fe4000fffe1ff */
[----:B------:R-:W-:Y:S02]  /*15d0*/  UIMAD UR56, UR7, UR10, UR56 ;  /* 0x0000000a073872a4 */ /* 0x000fe4000f8e0238 */
[----:B------:R-:W-:-:S12]  /*15e0*/  UIMAD UR47, UR5, UR12, UR47 ;  /* 0x0000000c052f72a4 */ /* 0x000fd8000f8e022f */
.L_x_19:
[----:B------:R-:W-:Y:S02]  /*15f0*/  UISETP.EQ.U32.AND UP0, UPT, UR24, 0x1, UPT ;  /* 0x000000011800788c */ /* 0x000fe4000bf02070 */
[----:B------:R-:W-:-:S07]  /*1600*/  UISETP.NE.AND UP1, UPT, UR20, 0x2, UPT ;  /* 0x000000021400788c */ /* 0x000fce000bf25270 */
[----:B------:R-:W-:Y:S05]  /*1610*/  BRA.U !UP0, `(.L_x_20) ;  /* 0x00000001080c7547 */ /* 0x000fea000b800000 */
[----:B------:R-:W-:Y:S01]  /*1620*/  UCGABAR_WAIT ;  /* 0x0000000000007dc7 */ /* 0x000fe20008000000 */
[----:B------:R-:W-:Y:S01]  /*1630*/  CCTL.IVALL ;  /* 0x00000000ff00798f */ /* 0x000fe20002000000 */
[----:B------:R-:W-:Y:S05]  /*1640*/  BRA `(.L_x_21) ;  /* 0x0000000000047947 */ /* 0x000fea0003800000 */
.L_x_20:
[----:B------:R-:W-:Y:S06]  /*1650*/  BAR.SYNC.DEFER_BLOCKING 0x0 ;  /* 0x0000000000007b1d */ /* 0x000fec0000010000 */
.L_x_21:
[----:B------:R-:W-:Y:S05]  /*1660*/  BRA.U UP1, `(.L_x_22) ;  /* 0x00000015010c7547 */ /* 0x000fea000b800000 */
[----:B------:R-:W1:Y:S01]  /*1670*/  LDCU UR7, c[0x0][0x38c] ;  /* 0x00007180ff0777ac */ /* 0x000e620008000800 */
[----:B------:R-:W-:Y:S01]  /*1680*/  PLOP3.LUT P1, PT, PT, PT, UP3, 0x80, 0x8 ;  /* 0x000000000008781c */ /* 0x000fe20003f2f038 */
[----:B------:R-:W-:Y:S01]  /*1690*/  IMAD.MOV.U32 R12, RZ, RZ, 0x1 ;  /* 0x00000001ff0c7424 */ /* 0x000fe200078e00ff */
[----:B------:R-:W-:Y:S01]  /*16a0*/  ISETP.EQ.OR P2, PT, R0, RZ, P3 ;  /* 0x000000ff0000720c */ /* 0x000fe20001f42670 */
[----:B------:R-:W-:Y:S01]  /*16b0*/  UISETP.NE.AND UP0, UPT, UR20, URZ, UPT ;  /* 0x000000ff1400728c */ /* 0x000fe2000bf05270 */
[----:B------:R-:W-:Y:S01]  /*16c0*/  PLOP3.LUT P1, PT, P1, PT, PT, 0x8, 0x80 ;  /* 0x000000000080781c */ /* 0x000fe20000f2e170 */
[----:B------:R-:W-:Y:S01]  /*16d0*/  USEL UR26, URZ, 0x1, UP6 ;  /* 0x00000001ff1a7887 */ /* 0x000fe2000b000000 */
[----:B------:R-:W-:Y:S01]  /*16e0*/  CS2R R10, SRZ ;  /* 0x00000000000a7805 */ /* 0x000fe2000001ff00 */
[----:B------:R-:W-:Y:S01]  /*16f0*/  UMOV UR15, 0x400 ;  /* 0x00000400000f7882 */ /* 0x000fe20000000000 */
[----:B------:R-:W-:Y:S01]  /*1700*/  IMAD.MOV.U32 R9, RZ, RZ, RZ ;  /* 0x000000ffff097224 */ /* 0x000fe200078e00ff */
[----:B------:R-:W-:Y:S01]  /*1710*/  USEL UR26, UR26, 0x2, UP0 ;  /* 0x000000021a1a7887 */ /* 0x000fe20008000000 */
[----:B------:R-:W-:Y:S01]  /*1720*/  IMAD.MOV.U32 R8, RZ, RZ, 0x1 ;  /* 0x00000001ff087424 */ /* 0x000fe200078e00ff */
[----:B------:R-:W-:Y:S01]  /*1730*/  ULEA UR15, UR44, UR15, 0x18 ;  /* 0x0000000f2c0f7291 */ /* 0x000fe2000f8ec0ff */
[----:B------:R-:W2:Y:S01]  /*1740*/  LDCU UR40, c[0x0][0x370] ;  /* 0x00006e00ff2877ac */ /* 0x000ea20008000800 */
[----:B-1----:R-:W-:Y:S01]  /*1750*/  UIADD3 UR6, UPT, UPT, UR7, 0x3f, URZ ;  /* 0x0000003f07067890 */ /* 0x002fe2000fffe0ff */
[----:B------:R-:W1:Y:S03]  /*1760*/  LDCU.64 UR28, c[0x0][0x348] ;  /* 0x00006900ff1c77ac */ /* 0x000e660008000a00 */
[----:B------:R-:W-:-:S02]  /*1770*/  USHF.R.S32.HI UR5, URZ, 0x1f, UR6 ;  /* 0x0000001fff057899 */ /* 0x000fc40008011406 */
[----:B------:R-:W-:Y:S02]  /*1780*/  USHF.R.U32.HI UR46, URZ, 0x6, UR4 ;  /* 0x00000006ff2e7899 */ /* 0x000fe40008011604 */
[----:B------:R-:W-:Y:S02]  /*1790*/  ULEA.HI UR5, UR5, UR6, URZ, 0x6 ;  /* 0x0000000605057291 */ /* 0x000fe4000f8f30ff */
[----:B------:R-:W-:Y:S02]  /*17a0*/  UIADD3 UR6, UPT, UPT, UR7, -0x1, URZ ;  /* 0xffffffff07067890 */ /* 0x000fe4000fffe0ff */
[----:B------:R-:W-:Y:S02]  /*17b0*/  USHF.R.S32.HI UR43, URZ, 0x6, UR5 ;  /* 0x00000006ff2b7899 */ /* 0x000fe40008011405 */
[----:B------:R-:W-:Y:S02]  /*17c0*/  UISETP.GE.U32.AND UP1, UPT, UR6, -0x7f, UPT ;  /* 0xffffff810600788c */ /* 0x000fe4000bf26070 */
[----:B------:R-:W-:-:S02]  /*17d0*/  UISETP.LT.U32.AND UP0, UPT, UR43, 0x6, UPT ;  /* 0x000000062b00788c */ /* 0x000fc4000bf01070 */
[----:B------:R-:W-:Y:S02]  /*17e0*/  UIADD3 UR5, UPT, UPT, UR15, 0x2c00, URZ ;  /* 0x00002c000f057890 */ /* 0x000fe4000fffe0ff */
[----:B------:R-:W-:Y:S02]  /*17f0*/  USEL UR41, UR43, 0x6, UP0 ;  /* 0x000000062b297887 */ /* 0x000fe40008000000 */
[----:B------:R-:W-:Y:S02]  /*1800*/  @UP5 UIADD3 UR5, UPT, UPT, UR15, URZ, URZ ;  /* 0x000000ff0f055290 */ /* 0x000fe4000fffe0ff */
[----:B------:R-:W-:Y:S02]  /*1810*/  UIADD3 UR21, UPT, UPT, UR41, -0x1, URZ ;  /* 0xffffffff29157890 */ /* 0x000fe4000fffe0ff */
[----:B------:R-:W-:Y:S02]  /*1820*/  @UP1 UIADD3 UR21, UPT, UPT, UR41, URZ, URZ ;  /* 0x000000ff29151290 */ /* 0x000fe4000fffe0ff */
[----:B------:R-:W-:Y:S01]  /*1830*/  UIADD3 UR48, UPT, UPT, UR7, 0x7e, URZ ;  /* 0x0000007e07307890 */ /* 0x000fe2000fffe0ff */
[----:B------:R-:W3:Y:S01]  /*1840*/  LDCU UR39, c[0x0][0x374] ;  /* 0x00006e80ff2777ac */ /* 0x000ee20008000800 */
[----:B------:R-:W-:-:S02]  /*1850*/  UIADD3 UR5, UPT, UPT, UR5, 0x17300, URZ ;  /* 0x0001730005057890 */ /* 0x000fc4000fffe0ff */
[----:B------:R-:W-:Y:S02]  /*1860*/  UIADD3 UR45, UPT, UPT, UR43, -UR41, URZ ;  /* 0x800000292b2d7290 */ /* 0x000fe4000fffe0ff */
[----:B------:R-:W-:Y:S01]  /*1870*/  UIADD3 UR21, UPT, UPT, UR21, 0x1, URZ ;  /* 0x0000000115157890 */ /* 0x000fe2000fffe0ff */
[----:B-12---:R-:W-:-:S11]  /*1880*/  UMOV UR13, URZ ;  /* 0x000000ff000d7c82 */ /* 0x006fd60008000000 */
.L_x_42:
[----:B------:R-:W-:-:S09]  /*1890*/  UISETP.NE.AND UP0, UPT, UR44, URZ, UPT ;  /* 0x000000ff2c00728c */ /* 0x000fd2000bf05270 */
[----:B-1----:R-:W-:Y:S05]  /*18a0*/  BRA.U UP0, `(.L_x_23) ;  /* 0x0000000100287547 */ /* 0x002fea000b800000 */
[----:B------:R-:W-:Y:S02]  /*18b0*/  LEA R0, R9, UR15, 0x3 ;  /* 0x0000000f09007c11 */ /* 0x000fe4000f8e18ff */
[----:B------:R-:W-:-:S04]  /*18c0*/  SHF.L.U32 R3, R8, 0x1f, RZ ;  /* 0x0000001f08037819 */ /* 0x000fc800000006ff */
[----:B------:R-:W1:Y:S02]  /*18d0*/  SYNCS.PHASECHK.TRANS64.TRYWAIT P0, [R0+URZ+0x100], R3 ;  /* 0x00010003000075a7 */ /* 0x000e6400080011ff */
[----:B-1----:R-:W-:Y:S05]  /*18e0*/  @!P0 BRA `(.L_x_24) ;  /* 0x0000007800048947 */ /* 0x002fea0003800000 */
.L_x_121:
[----:B------:R2:W-:Y:S01]  /*18f0*/  SYNCS.ARRIVE.TRANS64.A1T0 RZ, [R0+URZ+0xf0], RZ ;  /* 0x0000f0ff00ff79a7 */ /* 0x0005e200081000ff */
[----:B------:R-:W-:-:S05]  /*1900*/  VIADD R9, R9, 0x1 ;  /* 0x0000000109097836 */ /* 0x000fca0000000000 */
[----:B------:R-:W-:-:S04]  /*1910*/  ISETP.NE.AND P0, PT, R9, 0x2, PT ;  /* 0x000000020900780c */ /* 0x000fc80003f05270 */
[----:B-1----:R-:W-:Y:S02]  /*1920*/  SEL R3, RZ, 0x1, P0 ;  /* 0x00000001ff037807 */ /* 0x002fe40000000000 */
[----:B------:R-:W-:Y:S02]  /*1930*/  SEL R9, R9, RZ, P0 ;  /* 0x000000ff09097207 */ /* 0x000fe40000000000 */
[----:B------:R-:W-:-:S07]  /*1940*/  LOP3.LUT R8, R8, R3, RZ, 0x3c, !PT ;  /* 0x0000000308087212 */ /* 0x000fce00078e3cff */
.L_x_23:
[----:B------:R-:W-:Y:S01]  /*1950*/  ULEA UR6, UR13, UR15, 0x3 ;  /* 0x0000000f0d067291 */ /* 0x000fe2000f8e18ff */
[----:B--2---:R-:W-:Y:S01]  /*1960*/  SHF.L.U32 R0, R12, 0x1f, RZ ;  /* 0x0000001f0c007819 */ /* 0x004fe200000006ff */
[----:B------:R-:W-:Y:S02]  /*1970*/  UISETP.GE.U32.AND UP0, UPT, UR48, 0x7f, UPT ;  /* 0x0000007f3000788c */ /* 0x000fe4000bf06070 */
[----:B------:R-:W-:Y:S02]  /*1980*/  USHF.L.U32 UR35, UR47, 0x6, URZ ;  /* 0x000000062f237899 */ /* 0x000fe400080006ff */
[----:B------:R-:W-:Y:S01]  /*1990*/  UIMAD UR19, UR56, 0xb0, UR46 ;  /* 0x000000b0381378a4 */ /* 0x000fe2000f8e022e */
[----:B------:R-:W-:Y:S02]  /*19a0*/  UMOV UR14, URZ ;  /* 0x000000ff000e7c82 */ /* 0x000fe40008000000 */
[----:B------:R1:W2:Y:S02]  /*19b0*/  SYNCS.PHASECHK.TRANS64.TRYWAIT P0, [UR6+0x30], R0 ;  /* 0x00003000ff0075a7 */ /* 0x0002a40008001106 */
[----:B------:R-:W-:Y:S07]  /*19c0*/  BRA.U !UP0, `(.L_x_25) ;  /* 0x0000000108c07547 */ /* 0x000fee000b800000 */
[----:B------:R-:W-:Y:S01]  /*19d0*/  UMOV UR8, URZ ;  /* 0x000000ff00087c82 */ /* 0x000fe20008000000 */
[----:B------:R-:W-:-:S05]  /*19e0*/  UMOV UR7, UR13 ;  /* 0x0000000d00077c82 */ /* 0x000fca0008000000 */
.L_x_31:
[----:B--2---:R-:W-:Y:S01]  /*19f0*/  @!P3 MOV R2, 0x7800 ;  /* 0x000078000002b802 */ /* 0x004fe20000000f00 */
[----:B----4-:R-:W-:Y:S01]  /*1a00*/  ULEA UR33, UR7, UR15, 0x3 ;  /* 0x0000000f07217291 */ /* 0x010fe2000f8e18ff */
[----:B-12---:R-:W-:Y:S11]  /*1a10*/  @P0 BRA `(.L_x_26) ;  /* 0x00000000000c0947 */ /* 0x006ff60003800000 */
[----:B------:R-:W-:Y:S04]  /*1a20*/  SHF.L.U32 R3, R12, 0x1f, RZ ;  /* 0x0000001f0c037819 */ /* 0x000fe800000006ff */
[----:B------:R-:W2:Y:S02]  /*1a30*/  SYNCS.PHASECHK.TRANS64.TRYWAIT P0, [UR33+0x30], R3 ;  /* 0x00003003ff0075a7 */ /* 0x000ea40008001121 */
[----:B--2---:R-:W-:Y:S05]  /*1a40*/  @!P0 BRA `(.L_x_27) ;  /* 0x0000007400c08947 */ /* 0x004fea0003800000 */
.L_x_26:
[----:B------:R2:W-:Y:S01]  /*1a50*/  @!P3 SYNCS.ARRIVE.TRANS64 RZ, [UR33], R2 ;  /* 0x00000002ffffb9a7 */ /* 0x0005e20008000021 */
[----:B------:R-:W-:Y:S04]  /*1a60*/  ULOP3.LUT UR6, UR26, 0x2, URZ, 0xfc, !UPT ;  /* 0x000000021a067892 */ /* 0x000fe8000f8efcff */
[----:B------:R-:W-:Y:S09]  /*1a70*/  UISETP.NE.AND UP0, UPT, UR6, 0x2, UPT ;  /* 0x000000020600788c */ /* 0x000ff2000bf05270 */
[----:B------:R-:W-:Y:S05]  /*1a80*/  BRA.U UP0, `(.L_x_28) ;  /* 0x0000000100047547 */ /* 0x000fea000b800000 */
[----:B---3--:R-:W-:Y:S05]  /*1a90*/  BPT.TRAP 0x1 ;  /* 0x000000040000795c */ /* 0x008fea0000300000 */
.L_x_28:
[----:B------:R-:W-:Y:S04]  /*1aa0*/  BSSY.RECONVERGENT B0, `(.L_x_29) ;  /* 0x0000003000007945 */ /* 0x000fe80003800200 */
[----:B------:R-:W-:Y:S05]  /*1ab0*/  @P2 BRA `(.L_x_30) ;  /* 0x0000000000042947 */ /* 0x000fea0003800000 */
[----:B---3--:R-:W-:Y:S05]  /*1ac0*/  BPT.TRAP 0x1 ;  /* 0x000000040000795c */ /* 0x008fea0000300000 */
.L_x_30:
[----:B---3--:R-:W-:Y:S05]  /*1ad0*/  BSYNC.RECONVERGENT B0 ;  /* 0x0000000000007941 */ /* 0x008fea0003800200 */
.L_x_29:
[----:B------:R-:W-:Y:S02]  /*1ae0*/  UIADD3 UR6, UPT, UPT, UR7, 0x1, URZ ;  /* 0x0000000107067890 */ /* 0x000fe4000fffe0ff */
[----:B------:R-:W-:Y:S02]  /*1af0*/  UIADD3 UR22, UP1, UPT, UR28, 0x80, URZ ;  /* 0x000000801c167890 */ /* 0x000fe4000ff3e0ff */
[----:B------:R-:W-:Y:S02]  /*1b00*/  UISETP.NE.AND UP0, UPT, UR6, 0x6, UPT ;  /* 0x000000060600788c */ /* 0x000fe4000bf05270 */
[----:B------:R-:W-:Y:S02]  /*1b10*/  ULEA UR32, UR7, UR15, 0xd ;  /* 0x0000000f07207291 */ /* 0x000fe4000f8e68ff */
[----:B------:R-:W-:Y:S02]  /*1b20*/  USEL UR9, URZ, 0x1, UP0 ;  /* 0x00000001ff097887 */ /* 0x000fe40008000000 */
[----:B------:R-:W-:Y:S02]  /*1b30*/  USEL UR13, UR6, URZ, UP0 ;  /* 0x000000ff060d7287 */ /* 0x000fe40008000000 */
[----:B------:R-:W-:Y:S02]  /*1b40*/  USHF.L.U32 UR34, UR8, 0x6, URZ ;  /* 0x0000000608227899 */ /* 0x000fe400080006ff */
[----:B------:R-:W-:Y:S01]  /*1b50*/  ULEA UR6, UR13, UR15, 0x3 ;  /* 0x0000000f0d067291 */ /* 0x000fe2000f8e18ff */
[----:B------:R-:W-:Y:S01]  /*1b60*/  LOP3.LUT R12, R12, UR9, RZ, 0x3c, !PT ;  /* 0x000000090c0c7c12 */ /* 0x000fe2000f8e3cff */
[----:B------:R-:W-:Y:S02]  /*1b70*/  UIADD3.X UR23, UPT, UPT, URZ, UR29, URZ, UP1, !UPT ;  /* 0x0000001dff177290 */ /* 0x000fe40008ffe4ff */
[----:B------:R-:W-:Y:S01]  /*1b80*/  UIADD3 UR32, UPT, UPT, UR32, 0xb300, URZ ;  /* 0x0000b30020207890 */ /* 0x000fe2000fffe0ff */
[----:B-1----:R-:W-:Y:S01]  /*1b90*/  SHF.L.U32 R0, R12, 0x1f, RZ ;  /* 0x0000001f0c007819 */ /* 0x002fe200000006ff */
[----:B------:R-:W-:Y:S02]  /*1ba0*/  UIADD3 UR10, UP0, UPT, UR28, 0x180, URZ ;  /* 0x000001801c0a7890 */ /* 0x000fe4000ff1e0ff */
[----:B------:R-:W-:Y:S01]  /*1bb0*/  UIADD3 UR8, UPT, UPT, UR8, 0x1, URZ ;  /* 0x0000000108087890 */ /* 0x000fe2000fffe0ff */
[----:B------:R4:W1:Y:S01]  /*1bc0*/  SYNCS.PHASECHK.TRANS64.TRYWAIT P0, [UR6+0x30], R0 ;  /* 0x00003000ff0075a7 */ /* 0x0008620008001106 */
[----:B------:R-:W-:Y:S02]  /*1bd0*/  UIMAD UR6, UR7, 0x2c00, UR4 ;  /* 0x00002c00070678a4 */ /* 0x000fe4000f8e0204 */
[----:B------:R-:W-:Y:S02]  /*1be0*/  UIADD3.X UR11, UPT, UPT, URZ, UR29, URZ, UP0, !UPT ;  /* 0x0000001dff0b7290 */ /* 0x000fe400087fe4ff */
[----:B------:R-:W-:Y:S01]  /*1bf0*/  ULEA UR6, UR6, UR15, 0x1 ;  /* 0x0000000f06067291 */ /* 0x000fe2000f8e08ff */
[----:B------:R-:W-:Y:S01]  /*1c00*/  UMOV UR24, 0x0 ;  /* 0x0000000000187882 */ /* 0x000fe20000000000 */
[----:B------:R-:W-:Y:S02]  /*1c10*/  UMOV UR25, 0x10000000 ;  /* 0x1000000000197882 */ /* 0x000fe40000000000 */
[----:B------:R-:W-:Y:S01]  /*1c20*/  UIADD3 UR16, UPT, UPT, UR6, 0x17300, URZ ;  /* 0x0001730006107890 */ /* 0x000fe2000fffe0ff */
[----:B------:R4:W-:Y:S01]  /*1c30*/  UTMALDG.3D [UR32], [UR22], desc[UR24] ;  /* 0x00001820160075b4 */ /* 0x0009e20008011000 */
[----:B------:R-:W-:Y:S01]  /*1c40*/  UISETP.NE.AND UP0, UPT, UR8, UR21, UPT ;  /* 0x000000150800728c */ /* 0x000fe2000bf05270 */
[----:B------:R-:W-:Y:S01]  /*1c50*/  UMOV UR6, 0x30000 ;  /* 0x0003000000067882 */ /* 0x000fe20000000000 */
[----:B------:R-:W-:Y:S01]  /*1c60*/  UMOV UR20, UR36 ;  /* 0x0000002400147c82 */ /* 0x000fe20008000000 */
[----:B------:R-:W-:Y:S01]  /*1c70*/  UMOV UR17, UR33 ;  /* 0x0000002100117c82 */ /* 0x000fe20008000000 */
[----:B------:R-:W-:Y:S01]  /*1c80*/  UMOV UR18, UR34 ;  /* 0x0000002200127c82 */ /* 0x000fe20008000000 */
[----:B------:R-:W-:Y:S02]  /*1c90*/  UMOV UR14, UR21 ;  /* 0x00000015000e7c82 */ /* 0x000fe40008000000 */
[----:B------:R4:W-:Y:S01]  /*1ca0*/  UTMALDG.3D.MULTICAST [UR16], [UR10], UR6, desc[UR24] ;  /* 0x000018100a0073b4 */ /* 0x0009e20008011806 */
[----:B------:R-:W-:Y:S01]  /*1cb0*/  UMOV UR7, UR13 ;  /* 0x0000000d00077c82 */ /* 0x000fe20008000000 */
[----:B------:R-:W-:Y:S05]  /*1cc0*/  BRA.U UP0, `(.L_x_31) ;  /* 0xfffffffd00487547 */ /* 0x000fea000b83ffff */
.L_x_25:
[----:B----4-:R-:W-:Y:S01]  /*1cd0*/  ULEA UR6, UR13, UR15, 0x3 ;  /* 0x0000000f0d067291 */ /* 0x010fe2000f8e18ff */
[----:B-1----:R-:W-:Y:S01]  /*1ce0*/  SHF.L.U32 R0, R12, 0x1f, RZ ;  /* 0x0000001f0c007819 */ /* 0x002fe200000006ff */
[----:B------:R-:W-:Y:S01]  /*1cf0*/  @!P1 SYNCS.ARRIVE.TRANS64.A1T0 RZ, [UR15+0x88], RZ ;  /* 0x000088ffffff99a7 */ /* 0x000fe2000810000f */
[----:B------:R-:W-:-:S06]  /*1d00*/  UISETP.GT.AND UP0, UPT, UR43, UR41, UPT ;  /* 0x000000292b00728c */ /* 0x000fcc000bf04270 */
[----:B--2---:R1:W2:Y:S03]  /*1d10*/  SYNCS.PHASECHK.TRANS64.TRYWAIT P0, [UR6+0x30], R0 ;  /* 0x00003000ff0075a7 */ /* 0x0042a60008001106 */
[----:B------:R-:W-:Y:S05]  /*1d20*/  BRA.U !UP0, `(.L_x_32) ;  /* 0x0000000108bc7547 */ /* 0x000fea000b800000 */
[----:B------:R-:W-:Y:S01]  /*1d30*/  UIADD3 UR27, UPT, UPT, UR45, UR14, URZ ;  /* 0x0000000e2d1b7290 */ /* 0x000fe2000fffe0ff */
[----:B------:R-:W-:-:S11]  /*1d40*/  UMOV UR6, UR13 ;  /* 0x0000000d00067c82 */ /* 0x000fd60008000000 */
.L_x_38:
[----:B--2---:R-:W-:Y:S01]  /*1d50*/  @!P3 MOV R2, 0x7800 ;  /* 0x000078000002b802 */ /* 0x004fe20000000f00 */
[----:B----4-:R-:W-:Y:S01]  /*1d60*/  ULEA UR9, UR6, UR15, 0x3 ;  /* 0x0000000f06097291 */ /* 0x010fe2000f8e18ff */
[----:B-12---:R-:W-:Y:S11]  /*1d70*/  @P0 BRA `(.L_x_33) ;  /* 0x00000000000c0947 */ /* 0x006ff60003800000 */
[----:B------:R-:W-:Y:S04]  /*1d80*/  SHF.L.U32 R3, R12, 0x1f, RZ ;  /* 0x0000001f0c037819 */ /* 0x000fe800000006ff */
[----:B------:R-:W2:Y:S02]  /*1d90*/  SYNCS.PHASECHK.TRANS64.TRYWAIT P0, [UR9+0x30], R3 ;  /* 0x00003003ff0075a7 */ /* 0x000ea40008001109 */
[----:B--2---:R-:W-:Y:S05]  /*1da0*/  @!P0 BRA `(.L_x_34) ;  /* 0x0000007400008947 */ /* 0x004fea0003800000 */
.L_x_33:
[----:B------:R2:W-:Y:S01]  /*1db0*/  @!P3 SYNCS.ARRIVE.TRANS64 RZ, [UR9], R2 ;  /* 0x00000002ffffb9a7 */ /* 0x0005e20008000009 */
[----:B------:R-:W-:Y:S04]  /*1dc0*/  ULOP3.LUT UR7, UR26, 0x2, URZ, 0xfc, !UPT ;  /* 0x000000021a077892 */ /* 0x000fe8000f8efcff */
[----:B------:R-:W-:Y:S09]  /*1dd0*/  UISETP.NE.AND UP0, UPT, UR7, 0x2, UPT ;  /* 0x000000020700788c */ /* 0x000ff2000bf05270 */
[----:B------:R-:W-:Y:S05]  /*1de0*/  BRA.U UP0, `(.L_x_35) ;  /* 0x0000000100047547 */ /* 0x000fea000b800000 */
[----:B---3--:R-:W-:Y:S05]  /*1df0*/  BPT.TRAP 0x1 ;  /* 0x000000040000795c */ /* 0x008fea0000300000 */
.L_x_35:
[----:B------:R-:W-:Y:S04]  /*1e00*/  BSSY.RECONVERGENT B0, `(.L_x_36) ;  /* 0x0000003000007945 */ /* 0x000fe80003800200 */
[----:B------:R-:W-:Y:S05]  /*1e10*/  @P2 BRA `(.L_x_37) ;  /* 0x0000000000042947 */ /* 0x000fea0003800000 */
[----:B---3--:R-:W-:Y:S05]  /*1e20*/  BPT.TRAP 0x1 ;  /* 0x000000040000795c */ /* 0x008fea0000300000 */
.L_x_37:
[----:B---3--:R-:W-:Y:S05]  /*1e30*/  BSYNC.RECONVERGENT B0 ;  /* 0x0000000000007941 */ /* 0x008fea0003800200 */
.L_x_36:
[----:B------:R-:W-:Y:S02]  /*1e40*/  UIADD3 UR7, UPT, UPT, UR6, 0x1, URZ ;  /* 0x0000000106077890 */ /* 0x000fe4000fffe0ff */
[----:B------:R-:W-:Y:S02]  /*1e50*/  UIADD3 UR22, UP1, UPT, UR28, 0x80, URZ ;  /* 0x000000801c167890 */ /* 0x000fe4000ff3e0ff */
[----:B------:R-:W-:Y:S02]  /*1e60*/  UISETP.NE.AND UP0, UPT, UR7, 0x6, UPT ;  /* 0x000000060700788c */ /* 0x000fe4000bf05270 */
[----:B------:R-:W-:Y:S02]  /*1e70*/  USHF.L.U32 UR10, UR14, 0x6, URZ ;  /* 0x000000060e0a7899 */ /* 0x000fe400080006ff */
[----:B------:R-:W-:Y:S02]  /*1e80*/  USEL UR8, URZ, 0x1, UP0 ;  /* 0x00000001ff087887 */ /* 0x000fe40008000000 */
[----:B------:R-:W-:Y:S02]  /*1e90*/  USEL UR13, UR7, URZ, UP0 ;  /* 0x000000ff070d7287 */ /* 0x000fe40008000000 */
[----:B------:R-:W-:Y:S02]  /*1ea0*/  UIADD3.X UR23, UPT, UPT, URZ, UR29, URZ, UP1, !UPT ;  /* 0x0000001dff177290 */ /* 0x000fe40008ffe4ff */
[----:B------:R-:W-:Y:S01]  /*1eb0*/  ULEA UR7, UR13, UR15, 0x3 ;  /* 0x0000000f0d077291 */ /* 0x000fe2000f8e18ff */
[----:B------:R-:W-:Y:S01]  /*1ec0*/  LOP3.LUT R12, R12, UR8, RZ, 0x3c, !PT ;  /* 0x000000080c0c7c12 */ /* 0x000fe2000f8e3cff */
[----:B------:R-:W-:Y:S02]  /*1ed0*/  ULEA UR8, UR6, UR15, 0xd ;  /* 0x0000000f06087291 */ /* 0x000fe4000f8e68ff */
[----:B------:R-:W-:Y:S01]  /*1ee0*/  UIADD3 UR24, UP0, UPT, UR28, 0x180, URZ ;  /* 0x000001801c187890 */ /* 0x000fe2000ff1e0ff */
[----:B-1----:R-:W-:Y:S01]  /*1ef0*/  SHF.L.U32 R0, R12, 0x1f, RZ ;  /* 0x0000001f0c007819 */ /* 0x002fe200000006ff */
[----:B------:R-:W-:Y:S02]  /*1f00*/  UIADD3 UR8, UPT, UPT, UR8, 0xb300, URZ ;  /* 0x0000b30008087890 */ /* 0x000fe4000fffe0ff */
[----:B------:R-:W-:Y:S01]  /*1f10*/  UIMAD UR16, UR6, 0x5800, UR5 ;  /* 0x00005800061078a4 */ /* 0x000fe2000f8e0205 */
[----:B------:R4:W1:Y:S01]  /*1f20*/  SYNCS.PHASECHK.TRANS64.TRYWAIT P0, [UR7+0x30], R0 ;  /* 0x00003000ff0075a7 */ /* 0x0008620008001107 */
[----:B------:R-:W-:Y:S01]  /*1f30*/  UMOV UR30, 0x0 ;  /* 0x00000000001e7882 */ /* 0x000fe20000000000 */
[----:B------:R-:W-:Y:S01]  /*1f40*/  UMOV UR31, 0x10000000 ;  /* 0x10000000001f7882 */ /* 0x000fe20000000000 */
[----:B------:R-:W-:Y:S01]  /*1f50*/  UMOV UR11, UR35 ;  /* 0x00000023000b7c82 */ /* 0x000fe20008000000 */
[----:B------:R-:W-:Y:S01]  /*1f60*/  UMOV UR12, UR36 ;  /* 0x00000024000c7c82 */ /* 0x000fe20008000000 */
[----:B------:R-:W-:Y:S01]  /*1f70*/  UIADD3.X UR25, UPT, UPT, URZ, UR29, URZ, UP0, !UPT ;  /* 0x0000001dff197290 */ /* 0x000fe200087fe4ff */
[----:B------:R4:W-:Y:S01]  /*1f80*/  UTMALDG.3D [UR8], [UR22], desc[UR30] ;  /* 0x00001e08160075b4 */ /* 0x0009e20008011000 */
[----:B------:R-:W-:Y:S01]  /*1f90*/  UIADD3 UR14, UPT, UPT, UR14, 0x1, URZ ;  /* 0x000000010e0e7890 */ /* 0x000fe2000fffe0ff */
[----:B------:R-:W-:Y:S01]  /*1fa0*/  UMOV UR7, 0x30000 ;  /* 0x0003000000077882 */ /* 0x000fe20000000000 */
[----:B------:R-:W-:Y:S01]  /*1fb0*/  UMOV UR20, UR36 ;  /* 0x0000002400147c82 */ /* 0x000fe20008000000 */
[----:B------:R-:W-:Y:S01]  /*1fc0*/  UMOV UR17, UR9 ;  /* 0x0000000900117c82 */ /* 0x000fe20008000000 */
[----:B------:R-:W-:Y:S01]  /*1fd0*/  UMOV UR18, UR10 ;  /* 0x0000000a00127c82 */ /* 0x000fe20008000000 */
[----:B------:R-:W-:Y:S02]  /*1fe0*/  UISETP.NE.AND UP0, UPT, UR14, UR27, UPT ;  /* 0x0000001b0e00728c */ /* 0x000fe4000bf05270 */
[----:B------:R4:W-:Y:S01]  /*1ff0*/  UTMALDG.3D.MULTICAST [UR16], [UR24], UR7, desc[UR30] ;  /* 0x00001e10180073b4 */ /* 0x0009e20008011807 */
[----:B------:R-:W-:Y:S06]  /*2000*/  UMOV UR6, UR13 ;  /* 0x0000000d00067c82 */ /* 0x000fec0008000000 */
[----:B------:R-:W-:Y:S05]  /*2010*/  BRA.U UP0, `(.L_x_38) ;  /* 0xfffffffd004c7547 */ /* 0x000fea000b83ffff */
.L_x_32:
[C---:B------:R-:W-:Y:S01]  /*2020*/  LEA R3, R11.reuse, UR15, 0x3 ;  /* 0x0000000f0b037c11 */ /* 0x040fe2000f8e18ff */
[----:B------:R-:W-:Y:S01]  /*2030*/  NOP ;  /* 0x0000000000007918 */ /* 0x000fe20000000000 */
[----:B-1--4-:R-:W-:Y:S02]  /*2040*/  SHF.L.U32 R0, R10, 0x1f, RZ ;  /* 0x0000001f0a007819 */ /* 0x012fe400000006ff */
[----:B------:R-:W-:Y:S02]  /*2050*/  LEA R5, R11, UR15, 0x4 ;  /* 0x0000000f0b057c11 */ /* 0x000fe4000f8e20ff */
[----:B--2---:R-:W1:Y:S02]  /*2060*/  SYNCS.PHASECHK.TRANS64.TRYWAIT P0, [R3+URZ+0x90], R0 ;  /* 0x00009000030075a7 */ /* 0x004e6400080011ff */
[----:B-1----:R-:W-:Y:S05]  /*2070*/  @!P0 BRA `(.L_x_39) ;  /* 0x0000007000648947 */ /* 0x002fea0003800000 */
.L_x_124:
[----:B------:R-:W2:Y:S01]  /*2080*/  LDS.128 R4, [R5+0x120] ;  /* 0x0001200005047984 */ /* 0x000ea20000000c00 */
[----:B------:R-:W-:Y:S01]  /*2090*/  UISETP.GE.AND UP0, UPT, UR42, 0x1, UPT ;  /* 0x000000012a00788c */ /* 0x000fe2000bf06270 */
[----:B------:R-:W-:Y:S01]  /*20a0*/  @!PT LDS RZ, [RZ] ;  /* 0x00000000fffff984 */ /* 0x000fe20000000800 */
[----:B------:R-:W-:Y:S01]  /*20b0*/  @!PT LDS RZ, [RZ] ;  /* 0x00000000fffff984 */ /* 0x000fe20000000800 */
[----:B------:R-:W-:Y:S01]  /*20c0*/  @!PT LDS RZ, [RZ] ;  /* 0x00000000fffff984 */ /* 0x000fe20000000800 */
[----:B------:R-:W-:Y:S01]  /*20d0*/  @!PT LDS RZ, [RZ] ;  /* 0x00000000fffff984 */ /* 0x000fe20000000800 */
[----:B------:R4:W-:Y:S06]  /*20e0*/  MEMBAR.ALL.CTA ;  /* 0x0000000000007992 */ /* 0x0009ec0000008000 */
[----:B----4-:R-:W4:Y:S01]  /*20f0*/  FENCE.VIEW.ASYNC.S ;  /* 0x00000000000073c6 */ /* 0x010f220000000000 */
[----:B--2---:R-:W-:-:S13]  /*2100*/  LOP3.LUT P0, RZ, R6, 0x1, RZ, 0xc0, !PT ;  /* 0x0000000106ff7812 */ /* 0x004fda000780c0ff */
[----:B----4-:R-:W-:Y:S01]  /*2110*/  VOTEU.ANY UP1, P0 ;  /* 0x0000000000ff7886 */ /* 0x010fe20000020100 */
[----:B------:R-:W-:-:S13]  /*2120*/  PLOP3.LUT P0, PT, PT, PT, UP1, 0x80, 0x8 ;  /* 0x000000000008781c */ /* 0x000fda0003f0f018 */
[----:B-1----:R-:W-:Y:S02]  /*2130*/  @P0 LOP3.LUT R0, R5, 0xffff, RZ, 0xc0, !PT ;  /* 0x0000ffff05000812 */ /* 0x002fe400078ec0ff */
[----:B------:R-:W-:Y:S02]  /*2140*/  @P0 MOV R2, R4 ;  /* 0x0000000400020202 */ /* 0x000fe40000000f00 */
[----:B------:R-:W-:Y:S01]  /*2150*/  @P0 R2UR UR7, R0 ;  /* 0x00000000000702ca */ /* 0x000fe200000e0000 */
[----:B------:R-:W-:Y:S01]  /*2160*/  VIADD R0, R3, 0xa0 ;  /* 0x000000a003007836 */ /* 0x000fe20000000000 */
[----:B------:R-:W-:Y:S02]  /*2170*/  @P0 SHF.R.U32.HI R4, RZ, 0x10, R5 ;  /* 0x00000010ff040819 */ /* 0x000fe40000011605 */
[----:B------:R-:W-:Y:S02]  /*2180*/  @P0 R2UR UR8, R2 ;  /* 0x00000000020802ca */ /* 0x000fe400000e0000 */
[----:B------:R-:W-:-:S02]  /*2190*/  PRMT R0, RZ, 0x654, R0 ;  /* 0x00000654ff007816 */ /* 0x000fc40000000000 */
[----:B------:R-:W-:Y:S02]  /*21a0*/  @P0 R2UR UR6, R4 ;  /* 0x00000000040602ca */ /* 0x000fe400000e0000 */
[----:B------:R1:W-:Y:S03]  /*21b0*/  SYNCS.ARRIVE.TRANS64.RED.A1T0 RZ, [R0+URZ], RZ ;  /* 0x000000ff00ff79a7 */ /* 0x0003e600081004ff */
[----:B------:R-:W-:-:S04]  /*21c0*/  @UP1 UMOV UR37, UR7 ;  /* 0x0000000700251c82 */ /* 0x000fc80008000000 */
[----:B------:R-:W-:-:S04]  /*21d0*/  @UP1 UMOV UR38, UR8 ;  /* 0x0000000800261c82 */ /* 0x000fc80008000000 */
[----:B------:R-:W-:Y:S01]  /*21e0*/  @UP1 UMOV UR36, UR6 ;  /* 0x0000000600241c82 */ /* 0x000fe20008000000 */
[----:B------:R-:W-:Y:S05]  /*21f0*/  BRA.U !UP0, `(.L_x_40) ;  /* 0x0000000108d47547 */ /* 0x000fea000b800000 */
[----:B------:R-:W3:Y:S01]  /*2200*/  LDCU.128 UR16, c[0x0][0xb10] ;  /* 0x00016200ff1077ac */ /* 0x000ee20008000c00 */
[----:B------:R-:W2:Y:S01]  /*2210*/  LDCU UR12, c[0x0][0xb20] ;  /* 0x00016400ff0c77ac */ /* 0x000ea20008000800 */
[----:B------:R-:W4:Y:S01]  /*2220*/  LDCU UR20, c[0x0][0xb0c] ;  /* 0x00016180ff1477ac */ /* 0x000f220008000800 */
[----:B------:R-:W1:Y:S01]  /*2230*/  LDCU.64 UR10, c[0x0][0xb28] ;  /* 0x00016500ff0a77ac */ /* 0x000e620008000a00 */
[----:B------:R-:W-:Y:S02]  /*2240*/  UISETP.NE.AND UP3, UPT, UR42, 0x1, UPT ;  /* 0x000000012a00788c */ /* 0x000fe4000bf65270 */
[----:B---3--:R-:W-:Y:S02]  /*2250*/  UIMAD.WIDE.U32 UR8, UR39, UR19, URZ ;  /* 0x00000013270872a5 */ /* 0x008fe4000f8e00ff */
[----:B------:R-:W-:Y:S02]  /*2260*/  UIMAD.WIDE.U32 UR6, UR40, UR16, URZ ;  /* 0x00000010280672a5 */ /* 0x000fe4000f8e00ff */
[----:B------:R-:W-:-:S02]  /*2270*/  UISETP.NE.AND UP0, UPT, UR18, 0x1, UPT ;  /* 0x000000011200788c */ /* 0x000fc4000bf05270 */
[----:B------:R-:W-:Y:S01]  /*2280*/  UIMAD.WIDE.U32 UR30, UR37, UR19, URZ ;  /* 0x00000013251e72a5 */ /* 0x000fe2000f8e00ff */
[----:B------:R-:W-:Y:S02]  /*2290*/  UMOV UR8, UR9 ;  /* 0x0000000900087c82 */ /* 0x000fe40008000000 */
[----:B------:R-:W-:Y:S01]  /*22a0*/  UMOV UR6, UR7 ;  /* 0x0000000700067c82 */ /* 0x000fe20008000000 */
[----:B--2---:R-:W-:Y:S02]  /*22b0*/  USHF.R.U32.HI UR8, URZ, UR12, UR8 ;  /* 0x0000000cff087299 */ /* 0x004fe40008011608 */
[----:B----4-:R-:W-:Y:S02]  /*22c0*/  UISETP.NE.AND UP2, UPT, UR20, 0x1, UPT ;  /* 0x000000011400788c */ /* 0x010fe4000bf45270 */
[----:B------:R-:W-:Y:S02]  /*22d0*/  USHF.R.U32.HI UR6, URZ, UR17, UR6 ;  /* 0x00000011ff067299 */ /* 0x000fe40008011606 */
[----:B------:R-:W-:-:S02]  /*22e0*/  USEL UR7, UR39, UR8, !UP0 ;  /* 0x0000000827077287 */ /* 0x000fc4000c000000 */
[----:B------:R-:W-:Y:S02]  /*22f0*/  USEL UR8, UR40, UR6, !UP2 ;  /* 0x0000000628087287 */ /* 0x000fe4000d000000 */
[----:B-1----:R-:W-:Y:S01]  /*2300*/  UIMAD.WIDE.U32 UR22, UR7, UR10, URZ ;  /* 0x0000000a071672a5 */ /* 0x002fe2000f8e00ff */
[----:B------:R-:W-:Y:S01]  /*2310*/  UMOV UR6, UR31 ;  /* 0x0000001f00067c82 */ /* 0x000fe20008000000 */
[----:B------:R-:W-:Y:S02]  /*2320*/  UIMAD.WIDE.U32 UR24, UR38, UR16, URZ ;  /* 0x00000010261872a5 */ /* 0x000fe4000f8e00ff */
[----:B------:R-:W-:-:S03]  /*2330*/  UIMAD.WIDE.U32 UR30, UR8, UR10, URZ ;  /* 0x0000000a081e72a5 */ /* 0x000fc6000f8e00ff */
[----:B------:R-:W-:Y:S01]  /*2340*/  UMOV UR22, UR23 ;  /* 0x0000001700167c82 */ /* 0x000fe20008000000 */
[----:B------:R-:W-:Y:S02]  /*2350*/  USHF.R.U32.HI UR6, URZ, UR12, UR6 ;  /* 0x0000000cff067299 */ /* 0x000fe40008011606 */
[----:B------:R-:W-:Y:S01]  /*2360*/  @UP3 USHF.R.U32.HI UR7, URZ, UR11, UR22 ;  /* 0x0000000bff073299 */ /* 0x000fe20008011616 */
[----:B------:R-:W-:Y:S01]  /*2370*/  UMOV UR24, UR25 ;  /* 0x0000001900187c82 */ /* 0x000fe20008000000 */
[----:B------:R-:W-:Y:S01]  /*2380*/  UMOV UR30, UR31 ;  /* 0x0000001f001e7c82 */ /* 0x000fe20008000000 */
[----:B------:R-:W-:Y:S02]  /*2390*/  USHF.R.U32.HI UR17, URZ, UR17, UR24 ;  /* 0x00000011ff117299 */ /* 0x000fe40008011618 */
[----:B------:R-:W-:Y:S02]  /*23a0*/  USEL UR6, UR37, UR6, !UP0 ;  /* 0x0000000625067287 */ /* 0x000fe4000c000000 */
[----:B------:R-:W-:-:S02]  /*23b0*/  @UP3 USHF.R.U32.HI UR8, URZ, UR11, UR30 ;  /* 0x0000000bff083299 */ /* 0x000fc4000801161e */
[----:B------:R-:W-:Y:S02]  /*23c0*/  UIMAD UR9, UR42, UR7, URZ ;  /* 0x000000072a0972a4 */ /* 0x000fe4000f8e02ff */
[----:B------:R-:W-:Y:S02]  /*23d0*/  USEL UR7, UR38, UR17, !UP2 ;  /* 0x0000001126077287 */ /* 0x000fe4000d000000 */
[----:B------:R-:W-:Y:S02]  /*23e0*/  UIMAD UR12, UR42, UR8, URZ ;  /* 0x000000082a0c72a4 */ /* 0x000fe4000f8e02ff */
[----:B------:R-:W-:Y:S02]  /*23f0*/  UISETP.GE.AND UP0, UPT, UR6, UR9, UPT ;  /* 0x000000090600728c */ /* 0x000fe4000bf06270 */
[----:B------:R-:W-:Y:S02]  /*2400*/  UIMAD.WIDE.U32 UR22, UR6, UR10, URZ ;  /* 0x0000000a061672a5 */ /* 0x000fe4000f8e00ff */
[----:B------:R-:W-:-:S02]  /*2410*/  UISETP.GE.OR UP0, UPT, UR7, UR12, UP0 ;  /* 0x0000000c0700728c */ /* 0x000fc40008706670 */
[----:B------:R-:W-:Y:S02]  /*2420*/  UIMAD.WIDE.U32 UR16, UR7, UR10, URZ ;  /* 0x0000000a071072a5 */ /* 0x000fe4000f8e00ff */
[----:B------:R-:W-:Y:S01]  /*2430*/  UIADD3 UR12, UPT, UPT, -UR6, URZ, URZ ;  /* 0x000000ff060c7290 */ /* 0x000fe2000fffe1ff */
[----:B------:R-:W-:Y:S01]  /*2440*/  UMOV UR10, UR23 ;  /* 0x00000017000a7c82 */ /* 0x000fe20008000000 */
[----:B------:R-:W-:Y:S02]  /*2450*/  UIADD3 UR14, UPT, UPT, -UR7, URZ, URZ ;  /* 0x000000ff070e7290 */ /* 0x000fe4000fffe1ff */
[----:B------:R-:W-:-:S03]  /*2460*/  USHF.R.U32.HI UR10, URZ, UR11, UR10 ;  /* 0x0000000bff0a7299 */ /* 0x000fc6000801160a */
[----:B------:R-:W-:Y:S01]  /*2470*/  @!UP0 UMOV UR9, UR17 ;  /* 0x0000001100098c82 */ /* 0x000fe20008000000 */
[----:B------:R-:W-:Y:S02]  /*2480*/  UIMAD UR12, UR18, UR12, UR37 ;  /* 0x0000000c120c72a4 */ /* 0x000fe4000f8e0225 */
[----:B------:R-:W-:Y:S02]  /*2490*/  USEL UR10, UR6, UR10, !UP3 ;  /* 0x0000000a060a7287 */ /* 0x000fe4000d800000 */
[----:B------:R-:W-:Y:S02]  /*24a0*/  @!UP0 USHF.R.U32.HI UR9, URZ, UR11, UR9 ;  /* 0x0000000bff098299 */ /* 0x000fe40008011609 */
[----:B------:R-:W-:Y:S02]  /*24b0*/  UIADD3 UR11, UPT, UPT, -UR10, URZ, URZ ;  /* 0x000000ff0a0b7290 */ /* 0x000fe4000fffe1ff */
[----:B------:R-:W-:Y:S02]  /*24c0*/  @!UP0 USEL UR9, UR7, UR9, !UP3 ;  /* 0x0000000907098287 */ /* 0x000fe4000d800000 */
[----:B------:R-:W-:-:S02]  /*24d0*/  UIMAD UR11, UR42, UR11, UR6 ;  /* 0x0000000b2a0b72a4 */ /* 0x000fc4000f8e0206 */
[----:B------:R-:W-:Y:S02]  /*24e0*/  @!UP0 UIADD3 UR10, UPT, UPT, UR10, -UR9, URZ ;  /* 0x800000090a0a8290 */ /* 0x000fe4000fffe0ff */
[----:B------:R-:W-:Y:S02]  /*24f0*/  @!UP0 UIMAD UR9, UR11, UR8, UR9 ;  /* 0x000000080b0982a4 */ /* 0x000fe4000f8e0209 */
[----:B------:R-:W-:Y:S02]  /*2500*/  @!UP0 UIMAD UR6, UR42, UR10, UR7 ;  /* 0x0000000a2a0682a4 */ /* 0x000fe4000f8e0207 */
[----:B------:R-:W-:Y:S02]  /*2510*/  UIMAD UR8, UR20, UR14, UR38 ;  /* 0x0000000e140872a4 */ /* 0x000fe4000f8e0226 */
[----:B------:R-:W-:Y:S01]  /*2520*/  UIMAD UR37, UR6, UR18, UR12 ;  /* 0x00000012062572a4 */ /* 0x000fe2000f8e020c */
[----:B------:R-:W-:Y:S02]  /*2530*/  @!UP0 UMOV UR7, UR9 ;  /* 0x0000000900078c82 */ /* 0x000fe40008000000 */
[----:B------:R-:W-:-:S12]  /*2540*/  UIMAD UR38, UR7, UR20, UR8 ;  /* 0x00000014072672a4 */ /* 0x000fd8000f8e0208 */
.L_x_40:
[----:B------:R-:W2:Y:S02]  /*2550*/  LDCU UR6, c[0x0][0xb30] ;  /* 0x00016600ff0677ac */ /* 0x000ea40008000800 */
[----:B--2---:R-:W-:-:S09]  /*2560*/  UISETP.NE.AND UP0, UPT, UR6, 0x1, UPT ;  /* 0x000000010600788c */ /* 0x004fd2000bf05270 */
[----:B------:R-:W-:Y:S05]  /*2570*/  BRA.U UP0, `(.L_x_41) ;  /* 0x0000000100447547 */ /* 0x000fea000b800000 */
[----:B------:R-:W2:Y:S01]  /*2580*/  LDCU.128 UR16, c[0x0][0xb10] ;  /* 0x00016200ff1077ac */ /* 0x000ea20008000c00 */
[----:B------:R-:W4:Y:S01]  /*2590*/  LDCU UR10, c[0x0][0xb0c] ;  /* 0x00016180ff0a77ac */ /* 0x000f220008000800 */
[----:B------:R-:W1:Y:S01]  /*25a0*/  LDCU UR11, c[0x0][0xb20] ;  /* 0x00016400ff0b77ac */ /* 0x000e620008000800 */
[----:B--2---:R-:W-:Y:S02]  /*25b0*/  UIMAD.WIDE.U32 UR8, UR38, UR16, URZ ;  /* 0x00000010260872a5 */ /* 0x004fe4000f8e00ff */
[----:B------:R-:W-:Y:S02]  /*25c0*/  UIMAD.WIDE.U32 UR6, UR37, UR19, URZ ;  /* 0x00000013250672a5 */ /* 0x000fe4000f8e00ff */
[----:B----4-:R-:W-:Y:S02]  /*25d0*/  UISETP.NE.AND UP2, UPT, UR10, 0x1, UPT ;  /* 0x000000010a00788c */ /* 0x010fe4000bf45270 */
[----:B------:R-:W-:Y:S01]  /*25e0*/  UISETP.NE.AND UP0, UPT, UR18, 0x1, UPT ;  /* 0x000000011200788c */ /* 0x000fe2000bf05270 */
[----:B------:R-:W-:-:S02]  /*25f0*/  UMOV UR8, UR9 ;  /* 0x0000000900087c82 */ /* 0x000fc40008000000 */
[----:B------:R-:W-:Y:S01]  /*2600*/  UMOV UR6, UR7 ;  /* 0x0000000700067c82 */ /* 0x000fe20008000000 */
[----:B------:R-:W-:Y:S02]  /*2610*/  USHF.R.U32.HI UR17, URZ, UR17, UR8 ;  /* 0x00000011ff117299 */ /* 0x000fe40008011608 */
[----:B-1----:R-:W-:Y:S02]  /*2620*/  USHF.R.U32.HI UR6, URZ, UR11, UR6 ;  /* 0x0000000bff067299 */ /* 0x002fe40008011606 */
[----:B------:R-:W-:Y:S02]  /*2630*/  USEL UR7, UR38, UR17, !UP2 ;  /* 0x0000001126077287 */ /* 0x000fe4000d000000 */
[----:B------:R-:W-:-:S04]  /*2640*/  USEL UR6, UR37, UR6, !UP0 ;  /* 0x0000000625067287 */ /* 0x000fc8000c000000 */
[----:B------:R-:W-:Y:S02]  /*2650*/  UIADD3 UR8, UPT, UPT, UR7, -UR6, URZ ;  /* 0x8000000607087290 */ /* 0x000fe4000fffe0ff */
[----:B------:R-:W-:Y:S02]  /*2660*/  UIADD3 UR6, UPT, UPT, -UR7, UR6, URZ ;  /* 0x0000000607067290 */ /* 0x000fe4000fffe1ff */
[----:B------:R-:W-:Y:S02]  /*2670*/  UIMAD UR37, UR8, UR18, UR37 ;  /* 0x00000012082572a4 */ /* 0x000fe4000f8e0225 */
[----:B------:R-:W-:-:S12]  /*2680*/  UIMAD UR38, UR6, UR10, UR38 ;  /* 0x0000000a062672a4 */ /* 0x000fd8000f8e0226 */
.L_x_41:
[----:B------:R-:W-:Y:S01]  /*2690*/  VIADD R11, R11, 0x1 ;  /* 0x000000010b0b7836 */ /* 0x000fe20000000000 */
[----:B------:R-:W-:Y:S02]  /*26a0*/  R2UR UR7, R219 ;  /* 0x00000000db0772ca */ /* 0x000fe400000e0000 */
[----:B------:R-:W-:Y:S02]  /*26b0*/  R2UR UR6, R218 ;  /* 0x00000000da0672ca */ /* 0x000fe400000e0000 */
[C---:B------:R-:W-:Y:S02]  /*26c0*/  ISETP.NE.AND P0, PT, R11.reuse, 0x2, PT ;  /* 0x000000020b00780c */ /* 0x040fe40003f05270 */
[----:B------:R-:W-:Y:S02]  /*26d0*/  PLOP3.LUT P1, PT, PT, PT, PT, 0x80, 0x8 ;  /* 0x000000000008781c */ /* 0x000fe40003f2f070 */
[----:B------:R-:W-:Y:S02]  /*26e0*/  SEL R3, RZ, 0x1, P0 ;  /* 0x00000001ff037807 */ /* 0x000fe40000000000 */
[----:B------:R-:W-:-:S02]  /*26f0*/  SEL R11, R11, RZ, P0 ;  /* 0x000000ff0b0b7207 */ /* 0x000fc40000000000 */
[----:B------:R-:W-:Y:S01]  /*2700*/  LOP3.LUT R10, R10, R3, RZ, 0x3c, !PT ;  /* 0x000000030a0a7212 */ /* 0x000fe200078e3cff */
[----:B------:R-:W-:Y:S02]  /*2710*/  UIADD3 UR47, UPT, UPT, UR38, UR7, URZ ;  /* 0x00000007262f7290 */ /* 0x000fe4000fffe0ff */
[----:B------:R-:W-:Y:S01]  /*2720*/  UIADD3 UR56, UPT, UPT, UR37, UR6, URZ ;  /* 0x0000000625387290 */ /* 0x000fe2000fffe0ff */
[----:B------:R-:W-:Y:S11]  /*2730*/  BRA.U UP1, `(.L_x_42) ;  /* 0xfffffff101547547 */ /* 0x000ff6000b83ffff */
[----:B------:R-:W-:Y:S01]  /*2740*/  UIADD3 UR15, UPT, UPT, UR15, 0x30, URZ ;  /* 0x000000300f0f7890 */ /* 0x000fe2000fffe0ff */
[----:B------:R-:W-:-:S03]  /*2750*/  SHF.L.U32 R3, R12, 0x1f, RZ ;  /* 0x0000001f0c037819 */ /* 0x000fc600000006ff */
[----:B------:R-:W-:-:S09]  /*2760*/  ULEA UR4, UR13, UR15, 0x3 ;  /* 0x0000000f0d047291 */ /* 0x000fd2000f8e18ff */
[----:B------:R-:W2:Y:S02]  /*2770*/  SYNCS.PHASECHK.TRANS64.TRYWAIT P0, [UR4], R3 ;  /* 0x00000003ff0075a7 */ /* 0x000ea40008001104 */
[----:B--2---:R-:W-:Y:S05]  /*2780*/  @!P0 BRA `(.L_x_43) ;  /* 0x0000006800b48947 */ /* 0x004fea0003800000 */
.L_x_126:
[----:B------:R-:W-:-:S04]  /*2790*/  UIADD3 UR4, UPT, UPT, UR13, 0x1, URZ ;  /* 0x000000010d047890 */ /* 0x000fc8000fffe0ff */
[----:B------:R-:W-:-:S04]  /*27a0*/  UISETP.NE.AND UP0, UPT, UR4, 0x6, UPT ;  /* 0x000000060400788c */ /* 0x000fc8000bf05270 */
[----:B------:R-:W-:Y:S02]  /*27b0*/  USEL UR6, URZ, 0x1, UP0 ;  /* 0x00000001ff067887 */ /* 0x000fe40008000000 */
[----:B------:R-:W-:-:S04]  /*27c0*/  USEL UR4, UR4, URZ, UP0 ;  /* 0x000000ff04047287 */ /* 0x000fc80008000000 */
[----:B------:R-:W-:Y:S01]  /*27d0*/  ULEA UR5, UR4, UR15, 0x3 ;  /* 0x0000000f04057291 */ /* 0x000fe2000f8e18ff */
[----:B------:R-:W-:-:S04]  /*27e0*/  LOP3.LUT R2, R12, UR6, RZ, 0x3c, !PT ;  /* 0x000000060c027c12 */ /* 0x000fc8000f8e3cff */
[----:B-1----:R-:W-:-:S04]  /*27f0*/  SHF.L.U32 R3, R2, 0x1f, RZ ;  /* 0x0000001f02037819 */ /* 0x002fc800000006ff */
[----:B------:R-:W1:Y:S02]  /*2800*/  SYNCS.PHASECHK.TRANS64.TRYWAIT P0, [UR5], R3 ;  /* 0x00000003ff0075a7 */ /* 0x000e640008001105 */
[----:B-1----:R-:W-:Y:S05]  /*2810*/  @!P0 BRA `(.L_x_44) ;  /* 0x0000006800a88947 */ /* 0x002fea0003800000 */
.L_x_128:
        /* <DEDUP_REMOVED lines=9> */
.L_x_130:
        /* <DEDUP_REMOVED lines=9> */
.L_x_132:
        /* <DEDUP_REMOVED lines=9> */
.L_x_134:
[----:B------:R-:W-:-:S04]  /*29d0*/  UIADD3 UR4, UPT, UPT, UR4, 0x1, URZ ;  /* 0x0000000104047890 */ /* 0x000fc8000fffe0ff */
[----:B------:R-:W-:-:S04]  /*29e0*/  UISETP.NE.AND UP0, UPT, UR4, 0x6, UPT ;  /* 0x000000060400788c */ /* 0x000fc8000bf05270 */
[----:B------:R-:W-:Y:S02]  /*29f0*/  USEL UR5, URZ, 0x1, UP0 ;  /* 0x00000001ff057887 */ /* 0x000fe40008000000 */
[----:B------:R-:W-:-:S04]  /*2a00*/  USEL UR4, UR4, URZ, UP0 ;  /* 0x000000ff04047287 */ /* 0x000fc80008000000 */
[----:B------:R-:W-:Y:S01]  /*2a10*/  ULEA UR4, UR4, UR15, 0x3 ;  /* 0x0000000f04047291 */ /* 0x000fe2000f8e18ff */
[----:B-1----:R-:W-:-:S04]  /*2a20*/  LOP3.LUT R3, R2, UR5, RZ, 0x3c, !PT ;  /* 0x0000000502037c12 */ /* 0x002fc8000f8e3cff */
[----:B------:R-:W-:Y:S01]  /*2a30*/  SHF.L.U32 R3, R3, 0x1f, RZ ;  /* 0x0000001f03037819 */ /* 0x000fe200000006ff */
[----:B------:R-:W-:-:S07]  /*2a40*/  IMAD.U32 R0, RZ, RZ, UR4 ;  /* 0x00000004ff007e24 */ /* 0x000fce000f8e00ff */
.L_x_48:
[----:B-1----:R1:W2:Y:S02]  /*2a50*/  SYNCS.PHASECHK.TRANS64.TRYWAIT P0, [R0+URZ], R3 ;  /* 0x00000003000075a7 */ /* 0x0022a400080011ff */
[----:B--2---:R-:W-:Y:S05]  /*2a60*/  @!P0 NANOSLEEP.SYNCS 0x989680 ;  /* 0x009896800000895d */ /* 0x004fea0003900000 */
[----:B------:R-:W2:Y:S02]  /*2a70*/  @!P0 SYNCS.PHASECHK.TRANS64 P0, [R0+URZ], R3 ;  /* 0x00000003000085a7 */ /* 0x000ea400080010ff */
[----:B--23--:R-:W-:Y:S05]  /*2a80*/  @P0 EXIT ;  /* 0x000000000000094d */ /* 0x00cfea0003800000 */
[----:B------:R-:W-:Y:S05]  /*2a90*/  BRA `(.L_x_48) ;  /* 0xfffffffc00ec7947 */ /* 0x000fea000383ffff */
.L_x_22:
[----:B------:R-:W-:-:S04]  /*2aa0*/  UISETP.NE.AND UP0, UPT, UR44, URZ, UPT ;  /* 0x000000ff2c00728c */ /* 0x000fc8000bf05270 */
[----:B------:R-:W-:-:S09]  /*2ab0*/  UISETP.NE.OR UP0, UPT, UR20, 0x1, UP0 ;  /* 0x000000011400788c */ /* 0x000fd20008705670 */
[----:B------:R-:W-:Y:S05]  /*2ac0*/  BRA.U UP0, `(.L_x_49) ;  /* 0x0000000500487547 */ /* 0x000fea000b800000 */
[----:B------:R-:W-:Y:S01]  /*2ad0*/  ISETP.GE.U32.AND P2, PT, R0, 0x2, PT ;  /* 0x000000020000780c */ /* 0x000fe20003f46070 */
[----:B------:R-:W-:Y:S01]  /*2ae0*/  IMAD.MOV.U32 R12, RZ, RZ, 0x1 ;  /* 0x00000001ff0c7424 */ /* 0x000fe200078e00ff */
[----:B------:R-:W-:Y:S02]  /*2af0*/  CS2R R10, SRZ ;  /* 0x00000000000a7805 */ /* 0x000fe4000001ff00 */
[----:B------:R-:W-:Y:S01]  /*2b00*/  CS2R R8, SRZ ;  /* 0x0000000000087805 */ /* 0x000fe2000001ff00 */
[----:B------:R-:W-:Y:S01]  /*2b10*/  UMOV UR4, 0x400 ;  /* 0x0000040000047882 */ /* 0x000fe20000000000 */
[----:B------:R-:W-:Y:S01]  /*2b20*/  UMOV UR5, URZ ;  /* 0x000000ff00057c82 */ /* 0x000fe20008000000 */
[----:B------:R-:W-:-:S12]  /*2b30*/  ULEA UR44, UR44, UR4, 0x18 ;  /* 0x000000042c2c7291 */ /* 0x000fd8000f8ec0ff */
.L_x_53:
[----:B------:R-:W-:Y:S02]  /*2b40*/  LEA R2, R8, UR44, 0x3 ;  /* 0x0000002c08027c11 */ /* 0x000fe4000f8e18ff */
[----:B------:R-:W-:-:S03]  /*2b50*/  SHF.L.U32 R5, R9, 0x1f, RZ ;  /* 0x0000001f09057819 */ /* 0x000fc600000006ff */
[----:B------:R-:W-:Y:S01]  /*2b60*/  VIADD R4, R2, 0x100 ;  /* 0x0000010002047836 */ /* 0x000fe20000000000 */
[----:B------:R-:W1:Y:S02]  /*2b70*/  SYNCS.PHASECHK.TRANS64.TRYWAIT P0, [R2+URZ+0xf0], R5 ;  /* 0x0000f005020075a7 */ /* 0x000e6400080011ff */
[----:B-1----:R-:W-:Y:S05]  /*2b80*/  @!P0 BRA `(.L_x_50) ;  /* 0x00000068002c8947 */ /* 0x002fea0003800000 */
.L_x_135:
[----:B------:R-:W-:Y:S01]  /*2b90*/  ULEA UR4, UR5, UR44, 0x3 ;  /* 0x0000002c05047291 */ /* 0x000fe2000f8e18ff */
[----:B------:R-:W-:Y:S02]  /*2ba0*/  PRMT R4, RZ, 0x654, R4 ;  /* 0x00000654ff047816 */ /* 0x000fe40000000004 */
[----:B-1----:R-:W-:Y:S01]  /*2bb0*/  SHF.L.U32 R5, R12, 0x1f, RZ ;  /* 0x0000001f0c057819 */ /* 0x002fe200000006ff */
[----:B------:R-:W-:Y:S01]  /*2bc0*/  UIADD3 UR6, UPT, UPT, UR4, 0x90, URZ ;  /* 0x0000009004067890 */ /* 0x000fe2000fffe0ff */
[----:B------:R1:W-:Y:S05]  /*2bd0*/  SYNCS.ARRIVE.TRANS64.RED.A1T0 RZ, [R4+URZ], RZ ;  /* 0x000000ff04ff79a7 */ /* 0x0003ea00081004ff */
[----:B------:R-:W-:Y:S01]  /*2be0*/  IMAD.U32 R7, RZ, RZ, UR6 ;  /* 0x00000006ff077e24 */ /* 0x000fe2000f8e00ff */
[----:B------:R-:W2:Y:S04]  /*2bf0*/  SYNCS.PHASECHK.TRANS64.TRYWAIT P0, [UR4+0xa0], R5 ;  /* 0x0000a005ff0075a7 */ /* 0x000ea80008001104 */
[----:B------:R-:W-:Y:S01]  /*2c00*/  PRMT R6, R0, 0x654, R7 ;  /* 0x0000065400067816 */ /* 0x000fe20000000007 */
[----:B-1----:R-:W-:Y:S01]  /*2c10*/  @!P2 IMAD.MOV.U32 R4, RZ, RZ, 0x10 ;  /* 0x00000010ff04a424 */ /* 0x002fe200078e00ff */
[----:B--2---:R-:W-:Y:S06]  /*2c20*/  @!P0 BRA `(.L_x_51) ;  /* 0x0000006800188947 */ /* 0x004fec0003800000 */
.L_x_137:
[----:B------:R-:W-:Y:S01]  /*2c30*/  ULEA UR6, UR5, UR44, 0x4 ;  /* 0x0000002c05067291 */ /* 0x000fe2000f8e20ff */
[----:B------:R-:W-:Y:S01]  /*2c40*/  SEL R3, R6, R3, !P2 ;  /* 0x0000000306037207 */ /* 0x000fe20005000000 */
[----:B------:R-:W-:Y:S01]  /*2c50*/  UIADD3 UR7, UPT, UPT, UR4, 0x90, URZ ;  /* 0x0000009004077890 */ /* 0x000fe2000fffe0ff */
[----:B-1----:R-:W-:Y:S01]  /*2c60*/  LEA R2, R11, UR44, 0x3 ;  /* 0x0000002c0b027c11 */ /* 0x002fe2000f8e18ff */
[----:B------:R-:W-:Y:S01]  /*2c70*/  UIADD3 UR6, UPT, UPT, UR6, 0x120, URZ ;  /* 0x0000012006067890 */ /* 0x000fe2000fffe0ff */
[----:B------:R-:W-:Y:S01]  /*2c80*/  SHF.L.U32 R5, R10, 0x1f, RZ ;  /* 0x0000001f0a057819 */ /* 0x000fe200000006ff */
[----:B------:R1:W-:Y:S01]  /*2c90*/  @!P2 SYNCS.ARRIVE.TRANS64.RED RZ, [R3+URZ], R4 ;  /* 0x0000000403ffa9a7 */ /* 0x0003e200080004ff */
[----:B------:R-:W-:Y:S01]  /*2ca0*/  UIADD3 UR4, UPT, UPT, UR5, 0x1, URZ ;  /* 0x0000000105047890 */ /* 0x000fe2000fffe0ff */
[----:B------:R-:W-:-:S03]  /*2cb0*/  VIADD R8, R8, 0x1 ;  /* 0x0000000108087836 */ /* 0x000fc60000000000 */
[----:B------:R-:W-:Y:S02]  /*2cc0*/  UISETP.NE.AND UP0, UPT, UR4, 0x2, UPT ;  /* 0x000000020400788c */ /* 0x000fe4000bf05270 */
[----:B------:R-:W-:Y:S06]  /*2cd0*/  UGETNEXTWORKID.BROADCAST [UR6], [UR7] ;  /* 0x00000000060073ca */ /* 0x000fec0008000100 */
[----:B------:R-:W-:Y:S01]  /*2ce0*/  USEL UR6, URZ, 0x1, UP0 ;  /* 0x00000001ff067887 */ /* 0x000fe20008000000 */
[----:B------:R-:W-:Y:S01]  /*2cf0*/  ISETP.NE.AND P0, PT, R8, 0x2, PT ;  /* 0x000000020800780c */ /* 0x000fe20003f05270 */
[----:B------:R-:W-:Y:S01]  /*2d00*/  USEL UR5, UR4, URZ, UP0 ;  /* 0x000000ff04057287 */ /* 0x000fe20008000000 */
[----:B------:R-:W2:Y:S03]  /*2d10*/  SYNCS.PHASECHK.TRANS64.TRYWAIT P1, [R2+URZ+0x90], R5 ;  /* 0x00009005020075a7 */ /* 0x000ea600080211ff */
[----:B------:R-:W-:Y:S01]  /*2d20*/  LOP3.LUT R12, R12, UR6, RZ, 0x3c, !PT ;  /* 0x000000060c0c7c12 */ /* 0x000fe2000f8e3cff */
[----:B-12---:R-:W-:Y:S07]  /*2d30*/  @!P1 BRA `(.L_x_52) ;  /* 0x0000006400ec9947 */ /* 0x006fee0003800000 */
.L_x_138:
[C---:B------:R-:W-:Y:S01]  /*2d40*/  LEA R4, R11.reuse, UR44, 0x4 ;  /* 0x0000002c0b047c11 */ /* 0x040fe2000f8e20ff */
[----:B-1----:R-:W-:Y:S01]  /*2d50*/  VIADD R2, R2, 0xa0 ;  /* 0x000000a002027836 */ /* 0x002fe20000000000 */
[----:B------:R-:W-:Y:S01]  /*2d60*/  SEL R8, R8, RZ, P0 ;  /* 0x000000ff08087207 */ /* 0x000fe20000000000 */
[----:B------:R-:W-:-:S03]  /*2d70*/  VIADD R11, R11, 0x1 ;  /* 0x000000010b0b7836 */ /* 0x000fc60000000000 */
[----:B------:R-:W1:Y:S01]  /*2d80*/  LDS.128 R4, [R4+0x120] ;  /* 0x0001200004047984 */ /* 0x000e620000000c00 */
[----:B------:R-:W-:Y:S02]  /*2d90*/  PRMT R2, RZ, 0x654, R2 ;  /* 0x00000654ff027816 */ /* 0x000fe40000000002 */
[C---:B------:R-:W-:Y:S01]  /*2da0*/  ISETP.NE.AND P1, PT, R11.reuse, 0x2, PT ;  /* 0x000000020b00780c */ /* 0x040fe20003f25270 */
[----:B------:R-:W-:Y:S01]  /*2db0*/  @!PT LDS RZ, [RZ] ;  /* 0x00000000fffff984 */ /* 0x000fe20000000800 */
[----:B------:R-:W-:Y:S01]  /*2dc0*/  @!PT LDS RZ, [RZ] ;  /* 0x00000000fffff984 */ /* 0x000fe20000000800 */
[----:B------:R-:W-:Y:S01]  /*2dd0*/  @!PT LDS RZ, [RZ] ;  /* 0x00000000fffff984 */ /* 0x000fe20000000800 */
[----:B------:R-:W-:Y:S01]  /*2de0*/  @!PT LDS RZ, [RZ] ;  /* 0x00000000fffff984 */ /* 0x000fe20000000800 */
[----:B------:R2:W-:Y:S06]  /*2df0*/  MEMBAR.ALL.CTA ;  /* 0x0000000000007992 */ /* 0x0005ec0000008000 */
[----:B--2---:R-:W2:Y:S01]  /*2e00*/  FENCE.VIEW.ASYNC.S ;  /* 0x00000000000073c6 */ /* 0x004ea20000000000 */
[----:B------:R-:W-:Y:S01]  /*2e10*/  SEL R11, R11, RZ, P1 ;  /* 0x000000ff0b0b7207 */ /* 0x000fe20000800000 */
[----:B--2---:R2:W-:Y:S01]  /*2e20*/  SYNCS.ARRIVE.TRANS64.RED.A1T0 RZ, [R2+URZ], RZ ;  /* 0x000000ff02ff79a7 */ /* 0x0045e200081004ff */
[----:B-1----:R-:W-:-:S02]  /*2e30*/  LOP3.LUT P3, RZ, R6, 0x1, RZ, 0xc0, !PT ;  /* 0x0000000106ff7812 */ /* 0x002fc4000786c0ff */
[----:B------:R-:W-:-:S04]  /*2e40*/  SEL R5, RZ, 0x1, P1 ;  /* 0x00000001ff057807 */ /* 0x000fc80000800000 */
[----:B------:R-:W-:Y:S02]  /*2e50*/  LOP3.LUT R10, R10, R5, RZ, 0x3c, !PT ;  /* 0x000000050a0a7212 */ /* 0x000fe400078e3cff */
[----:B--2---:R-:W-:-:S04]  /*2e60*/  SEL R2, RZ, 0x1, P0 ;  /* 0x00000001ff027807 */ /* 0x004fc80000000000 */
[----:B------:R-:W-:Y:S01]  /*2e70*/  LOP3.LUT R9, R9, R2, RZ, 0x3c, !PT ;  /* 0x0000000209097212 */ /* 0x000fe200078e3cff */
[----:B------:R-:W-:Y:S06]  /*2e80*/  @P3 BRA `(.L_x_53) ;  /* 0xfffffffc002c3947 */ /* 0x000fec000383ffff */
[----:B------:R-:W-:Y:S01]  /*2e90*/  ULEA UR4, UR5, UR44, 0x3 ;  /* 0x0000002c05047291 */ /* 0x000fe2000f8e18ff */
[----:B------:R-:W-:-:S08]  /*2ea0*/  SHF.L.U32 R3, R12, 0x1f, RZ ;  /* 0x0000001f0c037819 */ /* 0x000fd000000006ff */
[----:B------:R-:W1:Y:S02]  /*2eb0*/  SYNCS.PHASECHK.TRANS64 P0, [UR4+0xa0], R3 ;  /* 0x0000a003ff0075a7 */ /* 0x000e640008001004 */
[----:B-1----:R-:W-:Y:S05]  /*2ec0*/  @P0 BRA `(.L_x_54) ;  /* 0x0000000000080947 */ /* 0x002fea0003800000 */
[----:B------:R-:W1:Y:S02]  /*2ed0*/  SYNCS.PHASECHK.TRANS64.TRYWAIT P0, [UR4+0xa0], R3 ;  /* 0x0000a003ff0075a7 */ /* 0x000e640008001104 */
[----:B-1----:R-:W-:Y:S05]  /*2ee0*/  @!P0 BRA `(.L_x_55) ;  /* 0x0000006400948947 */ /* 0x002fea0003800000 */
.L_x_54:
[----:B------:R-:W-:-:S04]  /*2ef0*/  UIADD3 UR6, UPT, UPT, UR5, 0x1, URZ ;  /* 0x0000000105067890 */ /* 0x000fc8000fffe0ff */
[----:B------:R-:W-:-:S04]  /*2f00*/  UISETP.NE.AND UP0, UPT, UR6, 0x2, UPT ;  /* 0x000000020600788c */ /* 0x000fc8000bf05270 */
[----:B------:R-:W-:Y:S02]  /*2f10*/  USEL UR7, URZ, 0x1, UP0 ;  /* 0x00000001ff077887 */ /* 0x000fe40008000000 */
[----:B------:R-:W-:-:S04]  /*2f20*/  USEL UR6, UR6, URZ, UP0 ;  /* 0x000000ff06067287 */ /* 0x000fc80008000000 */
[----:B------:R-:W-:Y:S01]  /*2f30*/  ULEA UR6, UR6, UR44, 0x3 ;  /* 0x0000002c06067291 */ /* 0x000fe2000f8e18ff */
[----:B-1----:R-:W-:-:S04]  /*2f40*/  LOP3.LUT R3, R12, UR7, RZ, 0x3c, !PT ;  /* 0x000000070c037c12 */ /* 0x002fc8000f8e3cff */
[----:B------:R-:W-:-:S04]  /*2f50*/  SHF.L.U32 R0, R3, 0x1f, RZ ;  /* 0x0000001f03007819 */ /* 0x000fc800000006ff */
[----:B------:R-:W1:Y:S02]  /*2f60*/  SYNCS.PHASECHK.TRANS64 P0, [UR6+0xa0], R0 ;  /* 0x0000a000ff0075a7 */ /* 0x000e640008001006 */
[----:B-1----:R-:W-:Y:S05]  /*2f70*/  @P0 EXIT ;  /* 0x000000000000094d */ /* 0x002fea0003800000 */
[----:B------:R-:W-:Y:S02]  /*2f80*/  SHF.L.U32 R3, R3, 0x1f, RZ ;  /* 0x0000001f03037819 */ /* 0x000fe400000006ff */
[----:B------:R-:W-:-:S07]  /*2f90*/  MOV R0, UR6 ;  /* 0x0000000600007c02 */ /* 0x000fce0008000f00 */
.L_x_56:
[----:B-1----:R1:W2:Y:S02]  /*2fa0*/  SYNCS.PHASECHK.TRANS64.TRYWAIT P0, [R0+URZ+0xa0], R3 ;  /* 0x0000a003000075a7 */ /* 0x0022a400080011ff */
[----:B--2---:R-:W-:Y:S05]  /*2fb0*/  @!P0 NANOSLEEP.SYNCS 0x989680 ;  /* 0x009896800000895d */ /* 0x004fea0003900000 */
[----:B------:R-:W2:Y:S02]  /*2fc0*/  @!P0 SYNCS.PHASECHK.TRANS64 P0, [R0+URZ+0xa0], R3 ;  /* 0x0000a003000085a7 */ /* 0x000ea400080010ff */
[----:B--2---:R-:W-:Y:S05]  /*2fd0*/  @P0 EXIT ;  /* 0x000000000000094d */ /* 0x004fea0003800000 */
[----:B------:R-:W-:Y:S05]  /*2fe0*/  BRA `(.L_x_56) ;  /* 0xfffffffc00ec7947 */ /* 0x000fea000383ffff */
.L_x_49:
[----:B------:R-:W-:Y:S05]  /*2ff0*/  BRA.U UP4, `(.L_x_57) ;  /* 0x0000000d04d07547 */ /* 0x000fea000b800000 */
[----:B------:R-:W-:Y:S01]  /*3000*/  UMOV UR4, 0x40 ;  /* 0x0000004000047882 */ /* 0x000fe20000000000 */
[----:B------:R-:W-:Y:S01]  /*3010*/  NOP ;  /* 0x0000000000007918 */ /* 0x000fe20000000000 */
[----:B------:R-:W-:-:S03]  /*3020*/  ULEA UR5, UR44, UR4, 0x18 ;  /* 0x000000042c057291 */ /* 0x000fc6000f8ec0ff */
[----:B------:R-:W-:Y:S02]  /*3030*/  UMOV UR4, 0x400 ;  /* 0x0000040000047882 */ /* 0x000fe40000000000 */
[----:B------:R-:W-:-:S04]  /*3040*/  ULEA UR44, UR44, UR4, 0x18 ;  /* 0x000000042c2c7291 */ /* 0x000fc8000f8ec0ff */
[----:B------:R-:W1:Y:S02]  /*3050*/  LDS.U8 R0, [UR5+0x1c] ;  /* 0x00001c05ff007984 */ /* 0x000e640008000000 */
[----:B-1----:R-:W-:-:S13]  /*3060*/  ISETP.NE.AND P0, PT, R0, RZ, PT ;  /* 0x000000ff0000720c */ /* 0x002fda0003f05270 */
[----:B------:R-:W-:Y:S05]  /*3070*/  @P0 BRA `(.L_x_58) ;  /* 0x0000000000580947 */ /* 0x000fea0003800000 */
[----:B------:R-:W-:-:S13]  /*3080*/  ELECT P0, URZ, PT ;  /* 0x0000000000ff782f */ /* 0x000fda0003800000 */
[----:B------:R-:W-:Y:S05]  /*3090*/  @!P0 BRA `(.L_x_59) ;  /* 0x0000000000608947 */ /* 0x000fea0003800000 */
[----:B------:R-:W-:Y:S01]  /*30a0*/  UMOV UR4, 0x10 ;  /* 0x0000001000047882 */ /* 0x000fe20000000000 */
[----:B------:R-:W-:Y:S01]  /*30b0*/  HFMA2 R0, -RZ, RZ, 0, 5.9604644775390625e-08 ;  /* 0x00000001ff007431 */ /* 0x000fe200000001ff */
[----:B------:R-:W-:-:S03]  /*30c0*/  MOV R3, 0xffff ;  /* 0x0000ffff00037802 */ /* 0x000fc60000000f00 */
[----:B------:R-:W-:Y:S04]  /*30d0*/  DEPBAR.LE SB1, 0x36 ;  /* 0x00009d800000791a */ /* 0x000fe80000000000 */
[----:B------:R-:W1:Y:S02]  /*30e0*/  UTCATOMSWS.FIND_AND_SET.ALIGN UP0, UR4, UR4 ;  /* 0x00000004000475e3 */ /* 0x000e640008000800 */
[----:B-1----:R-:W-:Y:S01]  /*30f0*/  MOV R4, UR4 ;  /* 0x0000000400047c02 */ /* 0x002fe20008000f00 */
[----:B------:R-:W-:Y:S06]  /*3100*/  BRA.U UP0, `(.L_x_60) ;  /* 0x0000000100187547 */ /* 0x000fec000b800000 */
.L_x_61:
[----:B------:R-:W-:Y:S05]  /*3110*/  NANOSLEEP 0x64 ;  /* 0x000000640000795d */ /* 0x000fea0003800000 */
[----:B------:R-:W-:-:S05]  /*3120*/  UMOV UR4, 0x10 ;  /* 0x0000001000047882 */ /* 0x000fca0000000000 */
[----:B------:R-:W-:Y:S04]  /*3130*/  DEPBAR.LE SB1, 0x36 ;  /* 0x00009d800000791a */ /* 0x000fe80000000000 */
[----:B------:R-:W1:Y:S02]  /*3140*/  UTCATOMSWS.FIND_AND_SET.ALIGN UP0, UR4, UR4 ;  /* 0x00000004000475e3 */ /* 0x000e640008000800 */
[----:B-1----:R-:W-:Y:S01]  /*3150*/  MOV R4, UR4 ;  /* 0x0000000400047c02 */ /* 0x002fe20008000f00 */
[----:B------:R-:W-:Y:S05]  /*3160*/  BRA.U !UP0, `(.L_x_61) ;  /* 0xfffffffd08e87547 */ /* 0x000fea000b83ffff */
.L_x_60:
[-C--:B------:R-:W-:Y:S02]  /*3170*/  SHF.L.U32 R3, R3, R4.reuse, RZ ;  /* 0x0000000403037219 */ /* 0x080fe400000006ff */
[----:B------:R-:W-:Y:S01]  /*3180*/  SHF.L.U32 R0, R0, R4, RZ ;  /* 0x0000000400007219 */ /* 0x000fe200000006ff */
[----:B------:R-:W-:Y:S02]  /*3190*/  IMAD.SHL.U32 R4, R4, 0x20, RZ ;  /* 0x0000002004047824 */ /* 0x000fe400078e00ff */
[----:B------:R1:W-:Y:S04]  /*31a0*/  ATOMS.OR RZ, [UR5+0x14], R3 ;  /* 0x00001403ffff798c */ /* 0x0003e8000b000005 */
[----:B------:R1:W-:Y:S04]  /*31b0*/  ATOMS.OR RZ, [UR5+0x18], R0 ;  /* 0x00001800ffff798c */ /* 0x0003e8000b000005 */
[----:B------:R1:W-:Y:S01]  /*31c0*/  STS [UR44+0x140], R4 ;  /* 0x00014004ff007988 */ /* 0x0003e2000800082c */
[----:B------:R-:W-:Y:S05]  /*31d0*/  BRA `(.L_x_59) ;  /* 0x0000000000107947 */ /* 0x000fea0003800000 */
.L_x_58:
[----:B------:R-:W-:Y:S02]  /*31e0*/  MOV R0, 0xffffffff ;  /* 0xffffffff00007802 */ /* 0x000fe40000000f00 */
[----:B------:R-:W-:-:S03]  /*31f0*/  MOV R4, 0x3220 ;  /* 0x0000322000047802 */ /* 0x000fc60000000f00 */
[----:B------:R1:W-:Y:S04]  /*3200*/  STS [UR44+0x140], R0 ;  /* 0x00014000ff007988 */ /* 0x0003e8000800082c */
[----:B-1---5:R-:W-:Y:S05]  /*3210*/  CALL.REL.NOINC `($__internal_1_$__cuda_sm10x_tcgen05_guardrail_trap_phase_invalid_during_alloc) ;  /* 0x0000006800287944 */ /* 0x022fea0003c00000 */
.L_x_59:
[----:B------:R-:W-:Y:S05]  /*3220*/  WARPSYNC.ALL ;  /* 0x0000000000007948 */ /* 0x000fea0003800000 */
[----:B------:R-:W2:Y:S01]  /*3230*/  S2UR UR4, SR_CgaCtaId ;  /* 0x00000000000479c3 */ /* 0x000ea20000008800 */
[----:B------:R-:W-:Y:S01]  /*3240*/  UMOV UR27, 0x400 ;  /* 0x00000400001b7882 */ /* 0x000fe20000000000 */
[----:B------:R-:W-:-:S06]  /*3250*/  NOP ;  /* 0x0000000000007918 */ /* 0x000fcc0000000000 */
[----:B------:R-:W-:Y:S06]  /*3260*/  BAR.ARV 0x6, 0xa0 ;  /* 0x0182800000007b1d */ /* 0x000fec0000002000 */
[----:B------:R-:W3:Y:S01]  /*3270*/  LDCU UR5, c[0x0][0x38c] ;  /* 0x00007180ff0577ac */ /* 0x000ee20008000800 */
[----:B------:R-:W-:Y:S01]  /*3280*/  LOP3.LUT R2, R2, 0xffff, RZ, 0xc0, !PT ;  /* 0x0000ffff02027812 */ /* 0x000fe200078ec0ff */
[----:B------:R-:W-:Y:S01]  /*3290*/  IMAD.MOV.U32 R11, RZ, RZ, 0x1 ;  /* 0x00000001ff0b7424 */ /* 0x000fe200078e00ff */
[----:B------:R-:W-:Y:S01]  /*32a0*/  CS2R R8, SRZ ;  /* 0x0000000000087805 */ /* 0x000fe2000001ff00 */
[----:B------:R-:W4:Y:S01]  /*32b0*/  LDCU UR7, c[0x0][0x38c] ;  /* 0x00007180ff0777ac */ /* 0x000f220008000800 */
[----:B------:R-:W-:Y:S01]  /*32c0*/  R2UR UR28, R2 ;  /* 0x00000000021c72ca */ /* 0x000fe200000e0000 */
[----:B------:R-:W-:Y:S01]  /*32d0*/  IMAD.MOV.U32 R10, RZ, RZ, RZ ;  /* 0x000000ffff0a7224 */ /* 0x000fe200078e00ff */
[----:B------:R-:W-:Y:S01]  /*32e0*/  UMOV UR30, URZ ;  /* 0x000000ff001e7c82 */ /* 0x000fe20008000000 */
[----:B------:R-:W-:Y:S01]  /*32f0*/  UMOV UR23, URZ ;  /* 0x000000ff00177c82 */ /* 0x000fe20008000000 */
[----:B--2---:R-:W-:Y:S01]  /*3300*/  ULEA UR27, UR4, UR27, 0x18 ;  /* 0x0000001b041b7291 */ /* 0x004fe2000f8ec0ff */
[----:B------:R-:W-:Y:S01]  /*3310*/  UMOV UR38, 0x0 ;  /* 0x0000000000267882 */ /* 0x000fe20000000000 */
[----:B------:R-:W-:-:S02]  /*3320*/  UMOV UR39, 0x42c0490 ;  /* 0x042c049000277882 */ /* 0x000fc40000000000 */
[----:B------:R-:W-:Y:S02]  /*3330*/  UIADD3 UR4, UPT, UPT, UR27, 0xb300, URZ ;  /* 0x0000b3001b047890 */ /* 0x000fe4000fffe0ff */
[----:B------:R-:W-:Y:S02]  /*3340*/  UIADD3 UR6, UPT, UPT, UR27, 0x17300, URZ ;  /* 0x000173001b067890 */ /* 0x000fe4000fffe0ff */
[----:B---3--:R-:W-:Y:S01]  /*3350*/  UIADD3 UR5, UPT, UPT, UR5, 0x3f, URZ ;  /* 0x0000003f05057890 */ /* 0x008fe2000fffe0ff */
[----:B-1----:R-:W1:Y:S01]  /*3360*/  LDS R0, [UR27+0x140] ;  /* 0x0001401bff007984 */ /* 0x002e620008000800 */
[----:B------:R-:W-:Y:S01]  /*3370*/  UMOV UR36, 0x0 ;  /* 0x0000000000247882 */ /* 0x000fe20000000000 */
[----:B------:R-:W-:Y:S01]  /*3380*/  UMOV UR37, 0x42c0490 ;  /* 0x042c049000257882 */ /* 0x000fe20000000000 */
[----:B------:R-:W-:Y:S02]  /*3390*/  USHF.R.S32.HI UR40, URZ, 0x1f, UR5 ;  /* 0x0000001fff287899 */ /* 0x000fe40008011405 */
[----:B----4-:R-:W-:-:S02]  /*33a0*/  UISETP.GE.AND UP4, UPT, UR7, 0x1, UPT ;  /* 0x000000010700788c */ /* 0x010fc4000bf86270 */
[----:B------:R-:W-:Y:S02]  /*33b0*/  ULEA.HI UR40, UR40, UR5, URZ, 0x6 ;  /* 0x0000000528287291 */ /* 0x000fe4000f8f30ff */
[----:B------:R-:W-:Y:S02]  /*33c0*/  USHF.R.U32.HI UR5, URZ, 0x4, UR4 ;  /* 0x00000004ff057899 */ /* 0x000fe40008011604 */
[----:B------:R-:W-:Y:S02]  /*33d0*/  USHF.R.S32.HI UR40, URZ, 0x6, UR40 ;  /* 0x00000006ff287899 */ /* 0x000fe40008011428 */
[----:B------:R-:W-:Y:S02]  /*33e0*/  USHF.R.U32.HI UR4, URZ, 0x4, UR6 ;  /* 0x00000004ff047899 */ /* 0x000fe40008011606 */
[----:B------:R-:W-:Y:S02]  /*33f0*/  UISETP.LT.AND UP0, UPT, UR40, 0x1, UPT ;  /* 0x000000012800788c */ /* 0x000fe4000bf01270 */
[----:B------:R-:W-:-:S02]  /*3400*/  ULOP3.LUT UR5, UR5, 0x3fff, URZ, 0xc0, !UPT ;  /* 0x00003fff05057892 */ /* 0x000fc4000f8ec0ff */
[----:B------:R-:W-:Y:S02]  /*3410*/  ULOP3.LUT UR4, UR4, 0x3fff, URZ, 0xc0, !UPT ;  /* 0x00003fff04047892 */ /* 0x000fe4000f8ec0ff */
[----:B------:R-:W-:Y:S02]  /*3420*/  USEL UR41, UR40, 0x1, !UP0 ;  /* 0x0000000128297887 */ /* 0x000fe4000c000000 */
[----:B------:R-:W-:Y:S02]  /*3430*/  ULOP3.LUT UR29, UR5, 0x10000, URZ, 0xfc, !UPT ;  /* 0x00010000051d7892 */ /* 0x000fe4000f8efcff */
[----:B------:R-:W-:Y:S02]  /*3440*/  ULOP3.LUT UR4, UR4, 0x10000, URZ, 0xfc, !UPT ;  /* 0x0001000004047892 */ /* 0x000fe4000f8efcff */
[----:B------:R-:W-:Y:S01]  /*3450*/  UIADD3 UR41, UPT, UPT, -UR41, URZ, URZ ;  /* 0x000000ff29297290 */ /* 0x000fe2000fffe1ff */
[----:B------:R-:W-:Y:S01]  /*3460*/  UMOV UR34, 0x0 ;  /* 0x0000000000227882 */ /* 0x000fe20000000000 */
[----:B------:R-:W-:Y:S01]  /*3470*/  UMOV UR35, 0x42c0490 ;  /* 0x042c049000237882 */ /* 0x000fe20000000000 */
[----:B------:R-:W-:Y:S01]  /*3480*/  UMOV UR32, 0x0 ;  /* 0x0000000000207882 */ /* 0x000fe20000000000 */
[----:B------:R-:W-:Y:S01]  /*3490*/  UMOV UR33, 0x42c0490 ;  /* 0x042c049000217882 */ /* 0x000fe20000000000 */
[----:B-1----:R-:W-:-:S15]  /*34a0*/  R2UR UR42, R0 ;  /* 0x00000000002a72ca */ /* 0x002fde00000e0000 */
.L_x_68:
[----:B------:R-:W-:Y:S02]  /*34b0*/  LEA R0, R10, UR27, 0x3 ;  /* 0x0000001b0a007c11 */ /* 0x000fe4000f8e18ff */
[----:B------:R-:W-:Y:S02]  /*34c0*/  SHF.L.U32 R5, R9, 0x1f, RZ ;  /* 0x0000001f09057819 */ /* 0x000fe400000006ff */
[----:B------:R-:W-:Y:S01]  /*34d0*/  PLOP3.LUT P0, PT, PT, PT, UP4, 0x80, 0x8 ;  /* 0x000000000008781c */ /* 0x000fe20003f0f048 */
[----:B------:R-:W-:Y:S01]  /*34e0*/  VIADD R3, R0, 0xa0 ;  /* 0x000000a000037836 */ /* 0x000fe20000000000 */
[----:B-1----:R-:W1:Y:S02]  /*34f0*/  SYNCS.PHASECHK.TRANS64.TRYWAIT P1, [R0+URZ+0x90], R5 ;  /* 0x00009005000075a7 */ /* 0x002e6400080211ff */
[----:B-1-3--:R-:W-:Y:S09]  /*3500*/  @!P1 BRA `(.L_x_62) ;  /* 0x0000006000249947 */ /* 0x00aff20003800000 */
.L_x_140:
[----:B------:R-:W-:Y:S01]  /*3510*/  LEA R4, R10, UR27, 0x4 ;  /* 0x0000001b0a047c11 */ /* 0x000fe2000f8e20ff */
[----:B------:R-:W-:Y:S01]  /*3520*/  @UP4 ULEA UR5, UR23, UR27, 0x3 ;  /* 0x0000001b17054291 */ /* 0x000fe2000f8e18ff */
[----:B------:R-:W-:Y:S01]  /*3530*/  PLOP3.LUT P2, PT, PT, PT, PT, 0x80, 0x8 ;  /* 0x000000000008781c */ /* 0x000fe20003f4f070 */
[----:B------:R-:W-:Y:S01]  /*3540*/  ULEA UR31, UR30, UR27, 0x3 ;  /* 0x0000001b1e1f7291 */ /* 0x000fe2000f8e18ff */
[----:B------:R-:W-:Y:S02]  /*3550*/  PRMT R3, RZ, 0x654, R3 ;  /* 0x00000654ff037816 */ /* 0x000fe40000000003 */
[----:B-1----:R-:W1:Y:S01]  /*3560*/  LDS.128 R4, [R4+0x120] ;  /* 0x0001200004047984 */ /* 0x002e620000000c00 */
[----:B------:R-:W-:Y:S02]  /*3570*/  @P0 SHF.L.U32 R2, R8, 0x1f, RZ ;  /* 0x0000001f08020819 */ /* 0x000fe400000006ff */
[----:B------:R-:W-:Y:S01]  /*3580*/  SHF.L.U32 R0, R11, 0x1f, RZ ;  /* 0x0000001f0b007819 */ /* 0x000fe200000006ff */
[----:B------:R-:W-:Y:S01]  /*3590*/  @!PT LDS RZ, [RZ] ;  /* 0x00000000fffff984 */ /* 0x000fe20000000800 */
[----:B------:R-:W-:Y:S01]  /*35a0*/  @!PT LDS RZ, [RZ] ;  /* 0x00000000fffff984 */ /* 0x000fe20000000800 */
[----:B------:R-:W-:Y:S01]  /*35b0*/  @!PT LDS RZ, [RZ] ;  /* 0x00000000fffff984 */ /* 0x000fe20000000800 */
[----:B------:R-:W-:Y:S01]  /*35c0*/  @!PT LDS RZ, [RZ] ;  /* 0x00000000fffff984 */ /* 0x000fe20000000800 */
[----:B------:R2:W-:Y:S06]  /*35d0*/  MEMBAR.ALL.CTA ;  /* 0x0000000000007992 */ /* 0x0005ec0000008000 */
[----:B--2---:R-:W2:Y:S02]  /*35e0*/  FENCE.VIEW.ASYNC.S ;  /* 0x00000000000073c6 */ /* 0x004ea40000000000 */
[----:B--2---:R2:W-:Y:S01]  /*35f0*/  SYNCS.ARRIVE.TRANS64.RED.A1T0 RZ, [R3+URZ], RZ ;  /* 0x000000ff03ff79a7 */ /* 0x0045e200081004ff */
[----:B------:R2:W3:Y:S01]  /*3600*/  @P0 SYNCS.PHASECHK.TRANS64.TRYWAIT P2, [UR5], R2 ;  /* 0x00000002ff0005a7 */ /* 0x0004e20008041105 */
[----:B------:R-:W-:Y:S01]  /*3610*/  ULEA.HI UR5, UR30, UR30, URZ, 0x1 ;  /* 0x0000001e1e057291 */ /* 0x000fe2000f8f08ff */
[----:B-1----:R-:W-:-:S03]  /*3620*/  LOP3.LUT P1, RZ, R6, 0x1, RZ, 0xc0, !PT ;  /* 0x0000000106ff7812 */ /* 0x002fc6000782c0ff */
[----:B------:R-:W-:Y:S02]  /*3630*/  ULOP3.LUT UR6, UR5, 0xffe, URZ, 0xc0, !UPT ;  /* 0x00000ffe05067892 */ /* 0x000fe4000f8ec0ff */
[----:B------:R-:W-:Y:S02]  /*3640*/  USHF.R.U32.HI UR22, URZ, 0x1, UR5 ;  /* 0x00000001ff167899 */ /* 0x000fe40008011605 */
[----:B------:R-:W-:Y:S02]  /*3650*/  UIADD3 UR5, UPT, UPT, -UR6, UR30, URZ ;  /* 0x0000001e06057290 */ /* 0x000fe4000fffe1ff */
[----:B------:R-:W-:-:S04]  /*3660*/  UIMAD UR22, UR22, 0xb0, UR42 ;  /* 0x000000b0161678a4 */ /* 0x000fc8000f8e022a */
[----:B------:R-:W-:Y:S01]  /*3670*/  ULEA UR22, UR5, UR22, 0x14 ;  /* 0x0000001605167291 */ /* 0x000fe2000f8ea0ff */
[----:B------:R-:W1:Y:S02]  /*3680*/  SYNCS.PHASECHK.TRANS64.TRYWAIT P0, [UR31+0xd0], R0 ;  /* 0x0000d000ff0075a7 */ /* 0x000e64000800111f */
[----:B-123--:R-:W-:Y:S09]  /*3690*/  @!P0 BRA `(.L_x_63) ;  /* 0x0000005c00d48947 */ /* 0x00eff20003800000 */
.L_x_142:
[----:B------:R-:W-:Y:S01]  /*36a0*/  IADD3 R10, PT, PT, R10, 0x1, RZ ;  /* 0x000000010a0a7810 */ /* 0x000fe20007ffe0ff */
[----:B------:R-:W-:Y:S06]  /*36b0*/  BRA.U !UP4, `(.L_x_64) ;  /* 0x000000010cc07547 */ /* 0x000fec000b800000 */
[----:B------:R-:W-:Y:S01]  /*36c0*/  UPLOP3.LUT UP2, UPT, UPT, UPT, UPT, 0x40, 0x4 ;  /* 0x000000000004789c */ /* 0x000fe20003f4e870 */
[----:B------:R-:W-:Y:S01]  /*36d0*/  UMOV UR25, UR41 ;  /* 0x0000002900197c82 */ /* 0x000fe20008000000 */
[----:B------:R-:W-:Y:S01]  /*36e0*/  UMOV UR24, UR40 ;  /* 0x0000002800187c82 */ /* 0x000fe20008000000 */
[----:B------:R-:W-:-:S08]  /*36f0*/  UMOV UR5, UR23 ;  /* 0x0000001700057c82 */ /* 0x000fd00008000000 */
.L_x_67:
[----:B------:R-:W-:Y:S02]  /*3700*/  UIADD3 UR25, UPT, UPT, UR25, 0x1, URZ ;  /* 0x0000000119197890 */ /* 0x000fe4000fffe0ff */
[----:B--2---:R-:W-:Y:S02]  /*3710*/  ULEA UR7, UR5, UR27, 0x3 ;  /* 0x0000001b05077291 */ /* 0x004fe4000f8e18ff */
[----:B------:R-:W-:Y:S01]  /*3720*/  UISETP.NE.AND UP3, UPT, UR25, URZ, UPT ;  /* 0x000000ff1900728c */ /* 0x000fe2000bf65270 */
[----:B---3--:R-:W-:Y:S10]  /*3730*/  @P2 BRA `(.L_x_65) ;  /* 0x00000000000c2947 */ /* 0x008ff40003800000 */
[----:B-1----:R-:W-:Y:S04]  /*3740*/  SHF.L.U32 R3, R8, 0x1f, RZ ;  /* 0x0000001f08037819 */ /* 0x002fe800000006ff */
[----:B------:R-:W1:Y:S02]  /*3750*/  SYNCS.PHASECHK.TRANS64.TRYWAIT P0, [UR7], R3 ;  /* 0x00000003ff0075a7 */ /* 0x000e640008001107 */
[----:B-1----:R-:W-:Y:S05]  /*3760*/  @!P0 BRA `(.L_x_66) ;  /* 0x0000005c00b88947 */ /* 0x002fea0003800000 */
.L_x_65:
[----:B------:R-:W-:Y:S01]  /*3770*/  UISETP.NE.AND UP0, UPT, UR24, 0x1, UPT ;  /* 0x000000011800788c */ /* 0x000fe2000bf05270 */
[----:B------:R-:W-:Y:S01]  /*3780*/  PLOP3.LUT P2, PT, PT, PT, PT, 0x80, 0x8 ;  /* 0x000000000008781c */ /* 0x000fe20003f4f070 */
[----:B------:R-:W-:Y:S02]  /*3790*/  UIADD3 UR6, UPT, UPT, UR5, 0x1, URZ ;  /* 0x0000000105067890 */ /* 0x000fe4000fffe0ff */
[----:B------:R-:W-:Y:S02]  /*37a0*/  UIADD3 UR26, UPT, UPT, UR7, 0x30, URZ ;  /* 0x00000030071a7890 */ /* 0x000fe4000fffe0ff */
[----:B------:R-:W-:Y:S01]  /*37b0*/  UISETP.NE.AND UP1, UPT, UR6, 0x6, UPT ;  /* 0x000000060600788c */ /* 0x000fe2000bf25270 */
[----:B------:R-:W-:Y:S01]  /*37c0*/  PLOP3.LUT P0, PT, PT, PT, UP0, 0x80, 0x8 ;  /* 0x000000000008781c */ /* 0x000fe20003f0f008 */
[----:B------:R-:W-:Y:S02]  /*37d0*/  UIADD3 UR24, UPT, UPT, UR24, -0x1, URZ ;  /* 0xffffffff18187890 */ /* 0x000fe4000fffe0ff */
[----:B------:R-:W-:Y:S02]  /*37e0*/  USEL UR8, URZ, 0x1, UP1 ;  /* 0x00000001ff087887 */ /* 0x000fe40008800000 */
[----:B------:R-:W-:Y:S01]  /*37f0*/  USEL UR23, UR6, URZ, UP1 ;  /* 0x000000ff06177287 */ /* 0x000fe20008800000 */
[----:B------:R-:W-:Y:S01]  /*3800*/  UMOV UR7, 0x40004040 ;  /* 0x4000404000077882 */ /* 0x000fe20000000000 */
[----:B------:R-:W-:Y:S02]  /*3810*/  UMOV UR9, 0x40004040 ;  /* 0x4000404000097882 */ /* 0x000fe40000000000 */
[----:B------:R-:W-:Y:S01]  /*3820*/  @UP0 ULEA UR6, UR23, UR27, 0x3 ;  /* 0x0000001b17060291 */ /* 0x000fe2000f8e18ff */
[----:B------:R-:W-:Y:S01]  /*3830*/  LOP3.LUT R8, R8, UR8, RZ, 0x3c, !PT ;  /* 0x0000000808087c12 */ /* 0x000fe2000f8e3cff */
[----:B------:R-:W-:Y:S01]  /*3840*/  ULEA UR8, UR5, UR29, 0x9 ;  /* 0x0000001d05087291 */ /* 0x000fe2000f8e48ff */
[----:B------:R-:W-:Y:S02]  /*3850*/  UMOV UR21, 0x40004040 ;  /* 0x4000404000157882 */ /* 0x000fe40000000000 */
[----:B-1----:R-:W-:Y:S01]  /*3860*/  @P0 SHF.L.U32 R0, R8, 0x1f, RZ ;  /* 0x0000001f08000819 */ /* 0x002fe200000006ff */
[----:B------:R-:W-:Y:S02]  /*3870*/  UIADD3 UR18, UPT, UPT, UR8, 0x2, URZ ;  /* 0x0000000208127890 */ /* 0x000fe4000fffe0ff */
[----:B------:R-:W-:Y:S01]  /*3880*/  UIADD3 UR14, UPT, UPT, UR8, 0x4, URZ ;  /* 0x00000004080e7890 */ /* 0x000fe2000fffe0ff */
[----:B------:R2:W3:Y:S01]  /*3890*/  @P0 SYNCS.PHASECHK.TRANS64.TRYWAIT P2, [UR6], R0 ;  /* 0x00000000ff0005a7 */ /* 0x0004e20008041106 */
[----:B------:R-:W-:Y:S02]  /*38a0*/  UIMAD UR6, UR5, 0x580, UR4 ;  /* 0x00000580050678a4 */ /* 0x000fe4000f8e0204 */
[----:B------:R-:W-:Y:S02]  /*38b0*/  UIADD3 UR10, UPT, UPT, UR8, 0x6, URZ ;  /* 0x00000006080a7890 */ /* 0x000fe4000fffe0ff */
[----:B------:R-:W-:Y:S02]  /*38c0*/  UIADD3 UR20, UPT, UPT, UR6, 0x2, URZ ;  /* 0x0000000206147890 */ /* 0x000fe4000fffe0ff */
[----:B------:R-:W-:Y:S02]  /*38d0*/  UIADD3 UR16, UPT, UPT, UR6, 0x4, URZ ;  /* 0x0000000406107890 */ /* 0x000fe4000fffe0ff */
[----:B------:R-:W-:Y:S01]  /*38e0*/  UIADD3 UR12, UPT, UPT, UR6, 0x6, URZ ;  /* 0x00000006060c7890 */ /* 0x000fe2000fffe0ff */
[----:B------:R2:W-:Y:S01]  /*38f0*/  UTCHMMA gdesc[UR8], gdesc[UR6], tmem[UR22], tmem[UR38], idesc[UR39], UP2 ;  /* 0x00ff2606080075ea */ /* 0x0005e20009000016 */
[----:B------:R-:W-:Y:S01]  /*3900*/  UPLOP3.LUT UP2, UPT, UPT, UPT, UPT, 0x80, 0x8 ;  /* 0x000000000008789c */ /* 0x000fe20003f4f070 */
[----:B------:R-:W-:Y:S01]  /*3910*/  UMOV UR19, 0x40004040 ;  /* 0x4000404000137882 */ /* 0x000fe20000000000 */
[----:B------:R-:W-:Y:S01]  /*3920*/  UMOV UR17, 0x40004040 ;  /* 0x4000404000117882 */ /* 0x000fe20000000000 */
[----:B------:R2:W-:Y:S01]  /*3930*/  UTCHMMA gdesc[UR18], gdesc[UR20], tmem[UR22], tmem[UR36], idesc[UR37], UPT ;  /* 0x00ff2414120075ea */ /* 0x0005e2000b800016 */
[----:B------:R-:W-:Y:S01]  /*3940*/  UMOV UR15, 0x40004040 ;  /* 0x40004040000f7882 */ /* 0x000fe20000000000 */
[----:B------:R-:W-:Y:S01]  /*3950*/  UMOV UR13, 0x40004040 ;  /* 0x40004040000d7882 */ /* 0x000fe20000000000 */
[----:B------:R-:W-:Y:S01]  /*3960*/  UMOV UR11, 0x40004040 ;  /* 0x40004040000b7882 */ /* 0x000fe20000000000 */
[----:B------:R2:W-:Y:S01]  /*3970*/  UTCHMMA gdesc[UR14], gdesc[UR16], tmem[UR22], tmem[UR34], idesc[UR35], UPT ;  /* 0x00ff22100e0075ea */ /* 0x0005e2000b800016 */
[----:B------:R2:W-:Y:S01]  /*3980*/  UTCHMMA gdesc[UR10], gdesc[UR12], tmem[UR22], tmem[UR32], idesc[UR33], UPT ;  /* 0x00ff200c0a0075ea */ /* 0x0005e2000b800016 */
[----:B------:R2:W-:Y:S01]  /*3990*/  UTCBAR.MULTICAST [UR26], URZ, UR28 ;  /* 0x000000ff1a0073e9 */ /* 0x0005e2000800081c */
[----:B------:R-:W-:Y:S01]  /*39a0*/  UMOV UR5, UR23 ;  /* 0x0000001700057c82 */ /* 0x000fe20008000000 */
[----:B------:R-:W-:Y:S05]  /*39b0*/  BRA.U UP3, `(.L_x_67) ;  /* 0xfffffffd03507547 */ /* 0x000fea000b83ffff */
.L_x_64:
[----:B------:R-:W-:Y:S01]  /*39c0*/  UIADD3 UR5, UPT, UPT, UR30, 0x1, URZ ;  /* 0x000000011e057890 */ /* 0x000fe2000fffe0ff */
[C---:B------:R-:W-:Y:S01]  /*39d0*/  ISETP.NE.AND P0, PT, R10.reuse, 0x2, PT ;  /* 0x000000020a00780c */ /* 0x040fe20003f05270 */
[----:B--2---:R-:W-:Y:S02]  /*39e0*/  UIADD3 UR6, UPT, UPT, UR31, 0xb0, URZ ;  /* 0x000000b01f067890 */ /* 0x004fe4000fffe0ff */
[----:B------:R-:W-:Y:S01]  /*39f0*/  UISETP.NE.AND UP0, UPT, UR5, 0x4, UPT ;  /* 0x000000040500788c */ /* 0x000fe2000bf05270 */
[----:B-1----:R-:W-:Y:S02]  /*3a00*/  SEL R0, RZ, 0x1, P0 ;  /* 0x00000001ff007807 */ /* 0x002fe40000000000 */
[----:B------:R-:W-:Y:S01]  /*3a10*/  SEL R10, R10, RZ, P0 ;  /* 0x000000ff0a0a7207 */ /* 0x000fe20000000000 */
[----:B------:R-:W-:Y:S01]  /*3a20*/  USEL UR7, URZ, 0x1, UP0 ;  /* 0x00000001ff077887 */ /* 0x000fe20008000000 */
[----:B------:R-:W-:Y:S01]  /*3a30*/  LOP3.LUT R9, R9, R0, RZ, 0x3c, !PT ;  /* 0x0000000009097212 */ /* 0x000fe200078e3cff */
[----:B------:R-:W-:Y:S01]  /*3a40*/  USEL UR30, UR5, URZ, UP0 ;  /* 0x000000ff051e7287 */ /* 0x000fe20008000000 */
[----:B------:R1:W-:Y:S03]  /*3a50*/  UTCBAR [UR6], URZ ;  /* 0x000000ff060073e9 */ /* 0x0003e600080000ff */
[----:B------:R-:W-:Y:S01]  /*3a60*/  LOP3.LUT R11, R11, UR7, RZ, 0x3c, !PT ;  /* 0x000000070b0b7c12 */ /* 0x000fe2000f8e3cff */
[----:B------:R-:W-:Y:S07]  /*3a70*/  @P1 BRA `(.L_x_68) ;  /* 0xfffffff8008c1947 */ /* 0x000fee000383ffff */
[----:B------:R-:W2:Y:S01]  /*3a80*/  S2UR UR8, SR_CgaCtaId ;  /* 0x00000000000879c3 */ /* 0x000ea20000008800 */
[----:B------:R-:W-:Y:S01]  /*3a90*/  ELECT P0, URZ, PT ;  /* 0x0000000000ff782f */ /* 0x000fe20003800000 */
[----:B------:R-:W-:Y:S01]  /*3aa0*/  IMAD.MOV.U32 R0, RZ, RZ, 0x1 ;  /* 0x00000001ff007424 */ /* 0x000fe200078e00ff */
[----:B------:R-:W-:Y:S01]  /*3ab0*/  UIADD3 UR27, UPT, UPT, UR27, 0xd0, URZ ;  /* 0x000000d01b1b7890 */ /* 0x000fe2000fffe0ff */
[----:B------:R-:W-:Y:S01]  /*3ac0*/  SHF.L.U32 R3, R11, 0x1f, RZ ;  /* 0x0000001f0b037819 */ /* 0x000fe200000006ff */
[----:B------:R-:W-:-:S03]  /*3ad0*/  UMOV UR4, 0x40 ;  /* 0x0000004000047882 */ /* 0x000fc60000000000 */
[----:B------:R-:W-:Y:S01]  /*3ae0*/  UVIRTCOUNT.DEALLOC.SMPOOL 0x80 ;  /* 0x000000800000784c */ /* 0x000fe20000000000 */
[----:B--2---:R-:W-:Y:S02]  /*3af0*/  ULEA UR8, UR8, UR4, 0x18 ;  /* 0x0000000408087291 */ /* 0x004fe4000f8ec0ff */
[----:B------:R-:W-:-:S07]  /*3b00*/  ULEA UR4, UR30, UR27, 0x3 ;  /* 0x0000001b1e047291 */ /* 0x000fce000f8e18ff */
[----:B------:R2:W-:Y:S02]  /*3b10*/  @P0 STS.U8 [UR8+0x1c], R0 ;  /* 0x00001c00ff000988 */ /* 0x0005e40008000008 */
[----:B------:R-:W4:Y:S02]  /*3b20*/  SYNCS.PHASECHK.TRANS64.TRYWAIT P0, [UR4], R3 ;  /* 0x00000003ff0075a7 */ /* 0x000f240008001104 */
[----:B--2-4-:R-:W-:Y:S05]  /*3b30*/  @!P0 BRA `(.L_x_69) ;  /* 0x0000005800dc8947 */ /* 0x014fea0003800000 */
.L_x_145:
[----:B------:R-:W-:-:S04]  /*3b40*/  UIADD3 UR4, UPT, UPT, UR30, 0x1, URZ ;  /* 0x000000011e047890 */ /* 0x000fc8000fffe0ff */
[----:B------:R-:W-:-:S04]  /*3b50*/  UISETP.NE.AND UP0, UPT, UR4, 0x4, UPT ;  /* 0x000000040400788c */ /* 0x000fc8000bf05270 */
[----:B-1----:R-:W-:Y:S02]  /*3b60*/  USEL UR6, URZ, 0x1, UP0 ;  /* 0x00000001ff067887 */ /* 0x002fe40008000000 */
[----:B------:R-:W-:-:S04]  /*3b70*/  USEL UR4, UR4, URZ, UP0 ;  /* 0x000000ff04047287 */ /* 0x000fc80008000000 */
[----:B------:R-:W-:Y:S01]  /*3b80*/  ULEA UR5, UR4, UR27, 0x3 ;  /* 0x0000001b04057291 */ /* 0x000fe2000f8e18ff */
[----:B------:R-:W-:-:S04]  /*3b90*/  LOP3.LUT R2, R11, UR6, RZ, 0x3c, !PT ;  /* 0x000000060b027c12 */ /* 0x000fc8000f8e3cff */
[----:B--2---:R-:W-:-:S04]  /*3ba0*/  SHF.L.U32 R3, R2, 0x1f, RZ ;  /* 0x0000001f02037819 */ /* 0x004fc800000006ff */
[----:B------:R-:W1:Y:S02]  /*3bb0*/  SYNCS.PHASECHK.TRANS64.TRYWAIT P0, [UR5], R3 ;  /* 0x00000003ff0075a7 */ /* 0x000e640008001105 */
[----:B-1----:R-:W-:Y:S05]  /*3bc0*/  @!P0 BRA `(.L_x_70) ;  /* 0x0000005800d08947 */ /* 0x002fea0003800000 */
.L_x_147:
        /* <DEDUP_REMOVED lines=9> */
.L_x_149:
[----:B------:R-:W-:-:S04]  /*3c60*/  UIADD3 UR4, UPT, UPT, UR4, 0x1, URZ ;  /* 0x0000000104047890 */ /* 0x000fc8000fffe0ff */
[----:B------:R-:W-:-:S04]  /*3c70*/  UISETP.NE.AND UP0, UPT, UR4, 0x4, UPT ;  /* 0x000000040400788c */ /* 0x000fc8000bf05270 */
[----:B------:R-:W-:Y:S02]  /*3c80*/  USEL UR5, URZ, 0x1, UP0 ;  /* 0x00000001ff057887 */ /* 0x000fe40008000000 */
[----:B------:R-:W-:-:S04]  /*3c90*/  USEL UR4, UR4, URZ, UP0 ;  /* 0x000000ff04047287 */ /* 0x000fc80008000000 */
[----:B------:R-:W-:Y:S01]  /*3ca0*/  ULEA UR4, UR4, UR27, 0x3 ;  /* 0x0000001b04047291 */ /* 0x000fe2000f8e18ff */
[----:B-1----:R-:W-:-:S04]  /*3cb0*/  LOP3.LUT R3, R2, UR5, RZ, 0x3c, !PT ;  /* 0x0000000502037c12 */ /* 0x002fc8000f8e3cff */
[----:B------:R-:W-:-:S04]  /*3cc0*/  SHF.L.U32 R3, R3, 0x1f, RZ ;  /* 0x0000001f03037819 */ /* 0x000fc800000006ff */
[----:B------:R-:W1:Y:S02]  /*3cd0*/  SYNCS.PHASECHK.TRANS64.TRYWAIT P0, [UR4], R3 ;  /* 0x00000003ff0075a7 */ /* 0x000e640008001104 */
[----:B-1----:R-:W-:Y:S05]  /*3ce0*/  @!P0 BRA `(.L_x_72) ;  /* 0x0000005800b88947 */ /* 0x002fea0003800000 */
.L_x_151:
[----:B------:R-:W-:Y:S01]  /*3cf0*/  NOP ;  /* 0x0000000000007918 */ /* 0x000fe20000000000 */
[----:B-1----:R-:W1:Y:S01]  /*3d00*/  LDS R0, [UR8+0x14] ;  /* 0x00001408ff007984 */ /* 0x002e620008000800 */
[----:B------:R-:W-:Y:S01]  /*3d10*/  ULOP3.LUT UR4, UR42, 0xffff, URZ, 0xc0, !UPT ;  /* 0x0000ffff2a047892 */ /* 0x000fe2000f8ec0ff */
[----:B------:R-:W-:Y:S01]  /*3d20*/  UMOV UR5, 0xffff ;  /* 0x0000ffff00057882 */ /* 0x000fe20000000000 */
[----:B------:R-:W-:Y:S02]  /*3d30*/  UMOV UR6, 0x1 ;  /* 0x0000000100067882 */ /* 0x000fe40000000000 */
[----:B------:R-:W-:-:S04]  /*3d40*/  USHF.R.U32.HI UR4, URZ, 0x5, UR4 ;  /* 0x00000005ff047899 */ /* 0x000fc80008011604 */
[----:B------:R-:W-:Y:S02]  /*3d50*/  USHF.L.U32 UR5, UR5, UR4, URZ ;  /* 0x0000000405057299 */ /* 0x000fe400080006ff */
[----:B------:R-:W-:-:S04]  /*3d60*/  USHF.L.U32 UR4, UR6, UR4, URZ ;  /* 0x0000000406047299 */ /* 0x000fc800080006ff */
[----:B-1----:R-:W-:-:S04]  /*3d70*/  LOP3.LUT R0, R0, UR5, RZ, 0xc0, !PT ;  /* 0x0000000500007c12 */ /* 0x002fc8000f8ec0ff */
[----:B------:R-:W-:-:S13]  /*3d80*/  ISETP.NE.AND P0, PT, R0, UR5, PT ;  /* 0x0000000500007c0c */ /* 0x000fda000bf05270 */
[----:B------:R-:W-:Y:S05]  /*3d90*/  @P0 BRA `(.L_x_73) ;  /* 0x0000000000580947 */ /* 0x000fea0003800000 */
[----:B------:R-:W1:Y:S02]  /*3da0*/  LDS R0, [UR8+0x18] ;  /* 0x00001808ff007984 */ /* 0x000e640008000800 */
[----:B-1----:R-:W-:-:S04]  /*3db0*/  LOP3.LUT R0, R0, UR4, RZ, 0xc0, !PT ;  /* 0x0000000400007c12 */ /* 0x002fc8000f8ec0ff */
[----:B------:R-:W-:-:S13]  /*3dc0*/  ISETP.NE.AND P0, PT, R0, UR4, PT ;  /* 0x0000000400007c0c */ /* 0x000fda000bf05270 */
[----:B------:R-:W-:Y:S05]  /*3dd0*/  @P0 BRA `(.L_x_74) ;  /* 0x00000000003c0947 */ /* 0x000fea0003800000 */
[----:B------:R-:W1:Y:S01]  /*3de0*/  S2R R2, SR_LANEID ;  /* 0x0000000000027919 */ /* 0x000e620000000000 */
[----:B------:R-:W-:Y:S01]  /*3df0*/  ULOP3.LUT UR5, URZ, UR5, URZ, 0x33, !UPT ;  /* 0x00000005ff057292 */ /* 0x000fe2000f8e33ff */
[----:B------:R-:W-:Y:S01]  /*3e00*/  LOP3.LUT R4, RZ, UR4, RZ, 0x33, !PT ;  /* 0x00000004ff047c12 */ /* 0x000fe2000f8e33ff */
[----:B------:R-:W-:Y:S02]  /*3e10*/  VOTEU.ANY UR4, UPT, PT ;  /* 0x0000000000047886 */ /* 0x000fe400038e0100 */
[----:B------:R-:W-:Y:S01]  /*3e20*/  UFLO.U32 UR4, UR4 ;  /* 0x00000004000472bd */ /* 0x000fe200080e0000 */
[----:B------:R-:W2:Y:S01]  /*3e30*/  REDUX UR6, R4 ;  /* 0x00000000040673c4 */ /* 0x000ea20000000000 */
[----:B------:R-:W-:-:S06]  /*3e40*/  IMAD.U32 R0, RZ, RZ, UR5 ;  /* 0x00000005ff007e24 */ /* 0x000fcc000f8e00ff */
[----:B------:R4:W-:Y:S01]  /*3e50*/  UTCATOMSWS.AND URZ, UR5 ;  /* 0x0000000500ff79e3 */ /* 0x0009e20008000000 */
[----:B------:R-:W3:Y:S01]  /*3e60*/  REDUX UR7, R0 ;  /* 0x00000000000773c4 */ /* 0x000ee20000000000 */
[----:B-1----:R-:W-:Y:S01]  /*3e70*/  ISETP.EQ.U32.AND P0, PT, R2, UR4, PT ;  /* 0x0000000402007c0c */ /* 0x002fe2000bf02070 */
[----:B--2---:R-:W-:Y:S01]  /*3e80*/  IMAD.U32 R2, RZ, RZ, UR6 ;  /* 0x00000006ff027e24 */ /* 0x004fe2000f8e00ff */
[----:B---3--:R-:W-:-:S11]  /*3e90*/  MOV R3, UR7 ;  /* 0x0000000700037c02 */ /* 0x008fd60008000f00 */
[----:B------:R4:W-:Y:S04]  /*3ea0*/  @P0 ATOMS.AND RZ, [UR8+0x14], R3 ;  /* 0x00001403ffff098c */ /* 0x0009e8000a800008 */
[----:B------:R4:W-:Y:S01]  /*3eb0*/  @P0 ATOMS.AND RZ, [UR8+0x18], R2 ;  /* 0x00001802ffff098c */ /* 0x0009e2000a800008 */
[----:B------:R-:W-:Y:S05]  /*3ec0*/  BRA `(.L_x_75) ;  /* 0x0000000000147947 */ /* 0x000fea0003800000 */
.L_x_74:
[----:B------:R-:W-:Y:S02]  /*3ed0*/  MOV R2, 0x3ef0 ;  /* 0x00003ef000027802 */ /* 0x000fe40000000f00 */
[----:B---3-5:R-:W-:Y:S05]  /*3ee0*/  CALL.REL.NOINC `($__internal_0_$__cuda_sm10x_tcgen05_guardrail_trap_col_being_dealloced_not_returned_by_alloc) ;  /* 0x0000005800e87944 */ /* 0x028fea0003c00000 */
[----:B------:R-:W-:Y:S05]  /*3ef0*/  BRA `(.L_x_75) ;  /* 0x0000000000087947 */ /* 0x000fea0003800000 */
.L_x_73:
[----:B------:R-:W-:Y:S02]  /*3f00*/  MOV R2, 0x3f20 ;  /* 0x00003f2000027802 */ /* 0x000fe40000000f00 */
[----:B---3-5:R-:W-:Y:S05]  /*3f10*/  CALL.REL.NOINC `($__internal_2_$__cuda_sm10x_tcgen05_guardrail_trap_unallocated_columns_being_dealloced) ;  /* 0x0000005800f47944 */ /* 0x028fea0003c00000 */
.L_x_75:
[----:B------:R-:W-:Y:S01]  /*3f20*/  NOP ;  /* 0x0000000000007918 */ /* 0x000fe20000000000 */
[----:B----4-:R-:W-:Y:S05]  /*3f30*/  EXIT ;  /* 0x000000000000794d */ /* 0x010fea0003800000 */
.L_x_57:
[----:B------:R-:W-:-:S09]  /*3f40*/  UISETP.NE.OR UP0, UPT, UR20, 0x3, !UP3 ;  /* 0x000000031400788c */ /* 0x000fd2000df05670 */
[----:B------:R-:W-:Y:S05]  /*3f50*/  BRA.U UP0, `(.L_x_76) ;  /* 0x00000011003c7547 */ /* 0x000fea000b800000 */
[----:B------:R-:W1:Y:S01]  /*3f60*/  LDCU.64 UR4, c[0x0][0x888] ;  /* 0x00011100ff0477ac */ /* 0x000e620008000a00 */
[----:B------:R-:W2:Y:S01]  /*3f70*/  LDC.64 R12, c[0x0][0x348] ;  /* 0x0000d200ff0c7b82 */ /* 0x000ea20000000a00 */
[----:B------:R-:W-:Y:S02]  /*3f80*/  HFMA2 R9, -RZ, RZ, 0, 0 ;  /* 0x00000000ff097431 */ /* 0x000fe400000001ff */
[----:B------:R-:W-:Y:S01]  /*3f90*/  IMAD.MOV.U32 R11, RZ, RZ, 0x1 ;  /* 0x00000001ff0b7424 */ /* 0x000fe200078e00ff */
[----:B------:R-:W3:Y:S01]  /*3fa0*/  LDCU UR43, c[0x0][0x370] ;  /* 0x00006e00ff2b77ac */ /* 0x000ee20008000800 */
[----:B------:R-:W-:Y:S01]  /*3fb0*/  IMAD.MOV.U32 R10, RZ, RZ, RZ ;  /* 0x000000ffff0a7224 */ /* 0x000fe200078e00ff */
[----:B------:R-:W-:Y:S01]  /*3fc0*/  MOV R8, 0x5800 ;  /* 0x0000580000087802 */ /* 0x000fe20000000f00 */
[----:B------:R-:W3:Y:S01]  /*3fd0*/  LDCU.128 UR48, c[0x0][0xb10] ;  /* 0x00016200ff3077ac */ /* 0x000ee20008000c00 */
[----:B------:R-:W4:Y:S01]  /*3fe0*/  LDCU UR37, c[0x0][0x374] ;  /* 0x00006e80ff2577ac */ /* 0x000f220008000800 */
[----:B------:R-:W4:Y:S01]  /*3ff0*/  LDCU.64 UR40, c[0x0][0x890] ;  /* 0x00011200ff2877ac */ /* 0x000f220008000a00 */
[----:B-1----:R-:W-:Y:S01]  /*4000*/  UISETP.NE.U32.AND UP0, UPT, UR4, URZ, UPT ;  /* 0x000000ff0400728c */ /* 0x002fe2000bf05070 */
[----:B------:R-:W1:Y:S01]  /*4010*/  LDCU UR15, c[0x0][0xb0c] ;  /* 0x00016180ff0f77ac */ /* 0x000e620008000800 */
[----:B------:R-:W1:Y:S01]  /*4020*/  LDCU UR53, c[0x0][0xb20] ;  /* 0x00016400ff3577ac */ /* 0x000e620008000800 */
[----:B------:R-:W1:Y:S01]  /*4030*/  LDCU UR4, c[0x0][0xb30] ;  /* 0x00016600ff0477ac */ /* 0x000e620008000800 */
[----:B---3--:R-:W-:-:S02]  /*4040*/  UIMAD.WIDE.U32 UR8, UR43, UR48, URZ ;  /* 0x000000302b0872a5 */ /* 0x008fc4000f8e00ff */
[----:B----4-:R-:W-:Y:S02]  /*4050*/  UIMAD.WIDE.U32 UR10, UR37, UR51, URZ ;  /* 0x00000033250a72a5 */ /* 0x010fe4000f8e00ff */
[----:B------:R-:W-:Y:S02]  /*4060*/  USEL UR52, URZ, 0x1, UP6 ;  /* 0x00000001ff347887 */ /* 0x000fe4000b000000 */
[----:B------:R-:W-:Y:S02]  /*4070*/  UISETP.NE.AND.EX UP6, UPT, UR5, URZ, UPT, UP0 ;  /* 0x000000ff0500728c */ /* 0x000fe4000bfc5300 */
[----:B------:R-:W-:Y:S02]  /*4080*/  UISETP.NE.AND UP0, UPT, UR42, 0x1, UPT ;  /* 0x000000012a00788c */ /* 0x000fe4000bf05270 */
[----:B------:R-:W-:Y:S01]  /*4090*/  UISETP.NE.U32.AND UP0, UPT, UR40, URZ, UPT ;  /* 0x000000ff2800728c */ /* 0x000fe2000bf05070 */
[----:B------:R-:W-:Y:S01]  /*40a0*/  UMOV UR6, 0x400 ;  /* 0x0000040000067882 */ /* 0x000fe20000000000 */
[----:B------:R-:W-:Y:S01]  /*40b0*/  UMOV UR8, UR9 ;  /* 0x0000000900087c82 */ /* 0x000fe20008000000 */
[----:B------:R-:W-:Y:S01]  /*40c0*/  UMOV UR45, UR11 ;  /* 0x0000000b002d7c82 */ /* 0x000fe20008000000 */
[----:B------:R-:W-:-:S02]  /*40d0*/  UISETP.GE.AND UP3, UPT, UR42, 0x1, UPT ;  /* 0x000000012a00788c */ /* 0x000fc4000bf66270 */
[----:B------:R-:W-:Y:S01]  /*40e0*/  UISETP.NE.AND.EX UP5, UPT, UR41, URZ, UPT, UP0 ;  /* 0x000000ff2900728c */ /* 0x000fe2000bfa5300 */
[----:B------:R-:W-:Y:S01]  /*40f0*/  UMOV UR21, URZ ;  /* 0x000000ff00157c82 */ /* 0x000fe20008000000 */
[----:B------:R-:W-:Y:S01]  /*4100*/  UPLOP3.LUT UP1, UPT, UPT, UPT, UPT, 0x40, 0x4 ;  /* 0x000000000004789c */ /* 0x000fe20003f2e870 */
[----:B------:R-:W3:Y:S01]  /*4110*/  LDCU.64 UR22, c[0x0][0xb28] ;  /* 0x00016500ff1677ac */ /* 0x000ee20008000a00 */
[----:B------:R-:W-:Y:S02]  /*4120*/  ULEA UR6, UR44, UR6, 0x18 ;  /* 0x000000062c067291 */ /* 0x000fe4000f8ec0ff */
[----:B-1----:R-:W-:Y:S02]  /*4130*/  UISETP.NE.AND UP3, UPT, UR15, 0x1, UPT ;  /* 0x000000010f00788c */ /* 0x002fe4000bf65270 */
[----:B------:R-:W-:Y:S02]  /*4140*/  USHF.R.U32.HI UR46, URZ, UR49, UR8 ;  /* 0x00000031ff2e7299 */ /* 0x000fe40008011608 */
[----:B------:R-:W-:-:S02]  /*4150*/  USHF.R.U32.HI UR45, URZ, UR53, UR45 ;  /* 0x00000035ff2d7299 */ /* 0x000fc4000801162d */
[----:B------:R-:W-:Y:S02]  /*4160*/  UISETP.NE.AND UP0, UPT, UR50, 0x1, UPT ;  /* 0x000000013200788c */ /* 0x000fe4000bf05270 */
[----:B--2---:R-:W-:-:S11]  /*4170*/  UISETP.NE.AND UP4, UPT, UR4, 0x1, UPT ;  /* 0x000000010400788c */ /* 0x004fd6000bf85270 */
.L_x_84:
[C---:B------:R-:W-:Y:S02]  /*4180*/  LEA R3, R10.reuse, UR6, 0x3 ;  /* 0x000000060a037c11 */ /* 0x040fe4000f8e18ff */
[----:B------:R-:W-:Y:S02]  /*4190*/  SHF.L.U32 R0, R9, 0x1f, RZ ;  /* 0x0000001f09007819 */ /* 0x000fe400000006ff */
[----:B------:R-:W-:Y:S02]  /*41a0*/  LEA R5, R10, UR6, 0x4 ;  /* 0x000000060a057c11 */ /* 0x000fe4000f8e20ff */
[----:B-1----:R-:W1:Y:S02]  /*41b0*/  SYNCS.PHASECHK.TRANS64.TRYWAIT P0, [R3+URZ+0x90], R0 ;  /* 0x00009000030075a7 */ /* 0x002e6400080011ff */
[----:B-1----:R-:W-:Y:S05]  /*41c0*/  @!P0 BRA `(.L_x_77) ;  /* 0x0000005400988947 */ /* 0x002fea0003800000 */
.L_x_152:
        /* <DEDUP_REMOVED lines=8> */
[----:B--2---:R-:W-:Y:S11]  /*4250*/  LOP3.LUT P0, RZ, R6, 0x1, RZ, 0xc0, !PT ;  /* 0x0000000106ff7812 */ /* 0x004ff6000780c0ff */
[----:B------:R-:W-:Y:S02]  /*4260*/  @!UPT UIADD3 URZ, UPT, UPT, URZ, URZ, URZ ;  /* 0x000000fffffff290 */ /* 0x000fe4000fffe0ff */
[----:B----4-:R-:W-:Y:S01]  /*4270*/  VOTEU.ANY UP3, P0 ;  /* 0x0000000000ff7886 */ /* 0x010fe20000060100 */
[----:B------:R-:W-:Y:S11]  /*4280*/  PLOP3.LUT P0, PT, PT, PT, UP3, 0x80, 0x8 ;  /* 0x000000000008781c */ /* 0x000ff60003f0f038 */
[----:B------:R-:W-:Y:S02]  /*4290*/  @!UPT UIADD3 URZ, UPT, UPT, URZ, URZ, URZ ;  /* 0x000000fffffff290 */ /* 0x000fe4000fffe0ff */
[----:B-1----:R-:W-:Y:S02]  /*42a0*/  @P0 SHF.R.U32.HI R0, RZ, 0x10, R5 ;  /* 0x00000010ff000819 */ /* 0x002fe40000011605 */
[----:B------:R-:W-:Y:S02]  /*42b0*/  @P0 MOV R2, R4 ;  /* 0x0000000400020202 */ /* 0x000fe40000000f00 */
[----:B------:R-:W-:Y:S01]  /*42c0*/  @P0 R2UR UR4, R0 ;  /* 0x00000000000402ca */ /* 0x000fe200000e0000 */
[----:B------:R-:W-:Y:S01]  /*42d0*/  VIADD R0, R3, 0xa0 ;  /* 0x000000a003007836 */ /* 0x000fe20000000000 */
[----:B------:R-:W-:Y:S02]  /*42e0*/  @P0 LOP3.LUT R4, R5, 0xffff, RZ, 0xc0, !PT ;  /* 0x0000ffff05040812 */ /* 0x000fe400078ec0ff */
[----:B------:R-:W-:Y:S02]  /*42f0*/  @P0 R2UR UR7, R2 ;  /* 0x00000000020702ca */ /* 0x000fe400000e0000 */
[----:B------:R-:W-:Y:S02]  /*4300*/  PRMT R0, RZ, 0x654, R0 ;  /* 0x00000654ff007816 */ /* 0x000fe40000000000 */
[----:B------:R-:W-:Y:S02]  /*4310*/  @P0 R2UR UR5, R4 ;  /* 0x00000000040502ca */ /* 0x000fe400000e0000 */
[----:B------:R1:W-:Y:S03]  /*4320*/  SYNCS.ARRIVE.TRANS64.RED.A1T0 RZ, [R0+URZ], RZ ;  /* 0x000000ff00ff79a7 */ /* 0x0003e600081004ff */
[----:B------:R-:W-:Y:S04]  /*4330*/  @UP3 UMOV UR29, UR4 ;  /* 0x00000004001d3c82 */ /* 0x000fe80008000000 */
[----:B------:R-:W-:Y:S04]  /*4340*/  @UP3 UMOV UR14, UR7 ;  /* 0x00000007000e3c82 */ /* 0x000fe80008000000 */
[----:B------:R-:W-:Y:S01]  /*4350*/  @UP3 UMOV UR13, UR5 ;  /* 0x00000005000d3c82 */ /* 0x000fe20008000000 */
[----:B------:R-:W-:Y:S05]  /*4360*/  BRA.U !UP0, `(.L_x_78) ;  /* 0x0000000108c07547 */ /* 0x000fea000b800000 */
[----:B------:R-:W-:Y:S02]  /*4370*/  UIMAD.WIDE.U32 UR10, UR13, UR51, URZ ;  /* 0x000000330d0a72a5 */ /* 0x000fe4000f8e00ff */
[----:B------:R-:W-:Y:S02]  /*4380*/  UP2UR UR12, UPR, URZ, 0x4 ;  /* 0x00000004ff0c7883 */ /* 0x000fe40008000000 */
[----:B------:R-:W-:Y:S02]  /*4390*/  UISETP.NE.AND UP2, UPT, UR50, 0x1, UPT ;  /* 0x000000013200788c */ /* 0x000fe4000bf45270 */
[----:B------:R-:W-:Y:S02]  /*43a0*/  UIMAD.WIDE.U32 UR16, UR14, UR48, URZ ;  /* 0x000000300e1072a5 */ /* 0x000fe4000f8e00ff */
[----:B------:R-:W-:Y:S02]  /*43b0*/  USEL UR4, UR37, UR45, !UP2 ;  /* 0x0000002d25047287 */ /* 0x000fe4000d000000 */
[----:B------:R-:W-:Y:S02]  /*43c0*/  UISETP.NE.AND UP0, UPT, UR15, 0x1, UPT ;  /* 0x000000010f00788c */ /* 0x000fe4000bf05270 */
[----:B------:R-:W-:Y:S02]  /*43d0*/  UP2UR UR20, UPR, URZ, 0x2 ;  /* 0x00000002ff147883 */ /* 0x000fe40008000000 */
[----:B------:R-:W-:Y:S02]  /*43e0*/  UISETP.NE.AND UP1, UPT, UR42, 0x1, UPT ;  /* 0x000000012a00788c */ /* 0x000fe4000bf25270 */
[----:B---3--:R-:W-:Y:S02]  /*43f0*/  UIMAD.WIDE.U32 UR18, UR4, UR22, URZ ;  /* 0x00000016041272a5 */ /* 0x008fe4000f8e00ff */
[----:B------:R-:W-:Y:S01]  /*4400*/  USEL UR8, UR43, UR46, !UP0 ;  /* 0x0000002e2b087287 */ /* 0x000fe2000c000000 */
[----:B------:R-:W-:Y:S02]  /*4410*/  UMOV UR5, UR11 ;  /* 0x0000000b00057c82 */ /* 0x000fe40008000000 */
[----:B------:R-:W-:Y:S02]  /*4420*/  USHF.R.U32.HI UR7, URZ, UR53, UR5 ;  /* 0x00000035ff077299 */ /* 0x000fe40008011605 */
[----:B------:R-:W-:Y:S02]  /*4430*/  UIMAD.WIDE.U32 UR24, UR8, UR22, URZ ;  /* 0x00000016081872a5 */ /* 0x000fe4000f8e00ff */
[----:B------:R-:W-:Y:S02]  /*4440*/  USEL UR7, UR13, UR7, !UP2 ;  /* 0x000000070d077287 */ /* 0x000fe4000d000000 */
[----:B------:R-:W-:Y:S02]  /*4450*/  UISETP.NE.AND UP2, UPT, UR12, URZ, UPT ;  /* 0x000000ff0c00728c */ /* 0x000fe4000bf45270 */
[----:B------:R-:W-:Y:S01]  /*4460*/  UIMAD.WIDE.U32 UR10, UR7, UR22, URZ ;  /* 0x00000016070a72a5 */ /* 0x000fe2000f8e00ff */
[----:B------:R-:W-:Y:S02]  /*4470*/  UMOV UR5, UR17 ;  /* 0x0000001100057c82 */ /* 0x000fe40008000000 */
[----:B------:R-:W-:Y:S03]  /*4480*/  USHF.R.U32.HI UR9, URZ, UR49, UR5 ;  /* 0x00000031ff097299 */ /* 0x000fe60008011605 */
[----:B------:R-:W-:Y:S02]  /*4490*/  UMOV UR5, UR19 ;  /* 0x0000001300057c82 */ /* 0x000fe40008000000 */
[----:B------:R-:W-:Y:S03]  /*44a0*/  @UP1 USHF.R.U32.HI UR4, URZ, UR23, UR5 ;  /* 0x00000017ff041299 */ /* 0x000fe60008011605 */
[----:B------:R-:W-:Y:S01]  /*44b0*/  UMOV UR5, UR25 ;  /* 0x0000001900057c82 */ /* 0x000fe20008000000 */
[----:B------:R-:W-:Y:S02]  /*44c0*/  UIMAD UR4, UR42, UR4, URZ ;  /* 0x000000042a0472a4 */ /* 0x000fe4000f8e02ff */
[----:B------:R-:W-:Y:S02]  /*44d0*/  @UP1 USHF.R.U32.HI UR8, URZ, UR23, UR5 ;  /* 0x00000017ff081299 */ /* 0x000fe40008011605 */
[----:B------:R-:W-:Y:S02]  /*44e0*/  USEL UR5, UR14, UR9, !UP0 ;  /* 0x000000090e057287 */ /* 0x000fe4000c000000 */
[----:B------:R-:W-:Y:S02]  /*44f0*/  UIMAD UR9, UR42, UR8, URZ ;  /* 0x000000082a0972a4 */ /* 0x000fe4000f8e02ff */
[----:B------:R-:W-:Y:S03]  /*4500*/  UISETP.GE.AND UP0, UPT, UR7, UR4, UPT ;  /* 0x000000040700728c */ /* 0x000fe6000bf06270 */
[----:B------:R-:W-:Y:S01]  /*4510*/  UMOV UR4, UR11 ;  /* 0x0000000b00047c82 */ /* 0x000fe20008000000 */
[----:B------:R-:W-:Y:S02]  /*4520*/  UISETP.GE.OR UP0, UPT, UR5, UR9, UP0 ;  /* 0x000000090500728c */ /* 0x000fe40008706670 */
[----:B------:R-:W-:Y:S02]  /*4530*/  USHF.R.U32.HI UR4, URZ, UR23, UR4 ;  /* 0x00000017ff047299 */ /* 0x000fe40008011604 */
[----:B------:R-:W-:Y:S02]  /*4540*/  UIMAD.WIDE.U32 UR10, UR5, UR22, URZ ;  /* 0x00000016050a72a5 */ /* 0x000fe4000f8e00ff */
[----:B------:R-:W-:Y:S04]  /*4550*/  USEL UR12, UR7, UR4, !UP1 ;  /* 0x00000004070c7287 */ /* 0x000fe8000c800000 */
[----:B------:R-:W-:Y:S01]  /*4560*/  UIADD3 UR9, UPT, UPT, -UR12, URZ, URZ ;  /* 0x000000ff0c097290 */ /* 0x000fe2000fffe1ff */
[----:B------:R-:W-:Y:S02]  /*4570*/  @!UP0 UMOV UR4, UR11 ;  /* 0x0000000b00048c82 */ /* 0x000fe40008000000 */
[----:B------:R-:W-:Y:S02]  /*4580*/  @!UP0 USHF.R.U32.HI UR4, URZ, UR23, UR4 ;  /* 0x00000017ff048299 */ /* 0x000fe40008011604 */
[----:B------:R-:W-:Y:S02]  /*4590*/  UIMAD UR9, UR42, UR9, UR7 ;  /* 0x000000092a0972a4 */ /* 0x000fe4000f8e0207 */
[----:B------:R-:W-:Y:S02]  /*45a0*/  @!UP0 USEL UR4, UR5, UR4, !UP1 ;  /* 0x0000000405048287 */ /* 0x000fe4000c800000 */
[----:B------:R-:W-:Y:S02]  /*45b0*/  UISETP.NE.AND UP1, UPT, UR20, URZ, UPT ;  /* 0x000000ff1400728c */ /* 0x000fe4000bf25270 */
[----:B------:R-:W-:Y:S02]  /*45c0*/  @!UP0 UIMAD UR8, UR8, UR9, UR4 ;  /* 0x00000009080882a4 */ /* 0x000fe4000f8e0204 */
[----:B------:R-:W-:Y:S02]  /*45d0*/  @!UP0 UIADD3 UR10, UPT, UPT, UR12, -UR4, URZ ;  /* 0x800000040c0a8290 */ /* 0x000fe4000fffe0ff */
[----:B------:R-:W-:Y:S02]  /*45e0*/  UIADD3 UR9, UPT, UPT, -UR7, URZ, URZ ;  /* 0x000000ff07097290 */ /* 0x000fe4000fffe1ff */
[----:B------:R-:W-:Y:S02]  /*45f0*/  UIADD3 UR4, UPT, UPT, -UR5, URZ, URZ ;  /* 0x000000ff05047290 */ /* 0x000fe4000fffe1ff */
[----:B------:R-:W-:Y:S03]  /*4600*/  @!UP0 UIMAD UR7, UR10, UR42, UR5 ;  /* 0x0000002a0a0782a4 */ /* 0x000fe6000f8e0205 */
[----:B------:R-:W-:Y:S01]  /*4610*/  @!UP0 UMOV UR5, UR8 ;  /* 0x0000000800058c82 */ /* 0x000fe20008000000 */
[----:B------:R-:W-:Y:S02]  /*4620*/  UIMAD UR8, UR15, UR4, UR14 ;  /* 0x000000040f0872a4 */ /* 0x000fe4000f8e020e */
[----:B------:R-:W-:Y:S02]  /*4630*/  UIMAD UR4, UR50, UR9, UR13 ;  /* 0x00000009320472a4 */ /* 0x000fe4000f8e020d */
[----:B------:R-:W-:Y:S02]  /*4640*/  UIMAD UR14, UR5, UR15, UR8 ;  /* 0x0000000f050e72a4 */ /* 0x000fe4000f8e0208 */
[----:B------:R-:W-:Y:S11]  /*4650*/  UIMAD UR13, UR7, UR50, UR4 ;  /* 0x00000032070d72a4 */ /* 0x000ff6000f8e0204 */
[----:B------:R-:W-:Y:S01]  /*4660*/  @!UPT UIADD3 URZ, UPT, UPT, URZ, URZ, URZ ;  /* 0x000000fffffff290 */ /* 0x000fe2000fffe0ff */
.L_x_78:
[----:B------:R-:W2:Y:S01]  /*4670*/  @!UP4 LDCU.128 UR16, c[0x0][0xb10] ;  /* 0x00016200ff10c7ac */ /* 0x000ea20008000c00 */
[----:B------:R-:W-:Y:S04]  /*4680*/  ISETP.NE.U32.AND P0, PT, RZ, UR40, PT ;  /* 0x00000028ff007c0c */ /* 0x000fe8000bf05070 */
[----:B------:R-:W-:Y:S01]  /*4690*/  ISETP.NE.AND.EX P0, PT, RZ, UR41, PT, P0 ;  /* 0x00000029ff007c0c */ /* 0x000fe2000bf05300 */
[----:B------:R-:W4:Y:S01]  /*46a0*/  @!UP4 LDCU UR5, c[0x0][0xb0c] ;  /* 0x00016180ff05c7ac */ /* 0x000f220008000800 */
[----:B--2---:R-:W-:Y:S02]  /*46b0*/  UIMAD.WIDE.U32 UR8, UR14, UR16, URZ ;  /* 0x000000100e0872a5 */ /* 0x004fe4000f8e00ff */
[----:B------:R-:W-:Y:S05]  /*46c0*/  UIMAD.WIDE.U32 UR10, UR13, UR19, URZ ;  /* 0x000000130d0a72a5 */ /* 0x000fea000f8e00ff */
[----:B------:R-:W-:Y:S01]  /*46d0*/  @!UP4 UMOV UR4, UR9 ;  /* 0x000000090004cc82 */ /* 0x000fe20008000000 */
[----:B----4-:R-:W-:Y:S02]  /*46e0*/  @!UP4 UISETP.NE.AND UP0, UPT, UR5, 0x1, UPT ;  /* 0x000000010500c88c */ /* 0x010fe4000bf05270 */
[----:B------:R-:W-:Y:S01]  /*46f0*/  @!UP4 USHF.R.U32.HI UR4, URZ, UR17, UR4 ;  /* 0x00000011ff04c299 */ /* 0x000fe20008011604 */
[----:B------:R-:W-:Y:S03]  /*4700*/  @!UP4 UMOV UR7, UR11 ;  /* 0x0000000b0007cc82 */ /* 0x000fe60008000000 */
[----:B------:R-:W-:Y:S02]  /*4710*/  @!UP4 USEL UR8, UR14, UR4, !UP0 ;  /* 0x000000040e08c287 */ /* 0x000fe4000c000000 */
[----:B------:R-:W-:Y:S05]  /*4720*/  @!UP4 UISETP.NE.AND UP0, UPT, UR18, 0x1, UPT ;  /* 0x000000011200c88c */ /* 0x000fea000bf05270 */
[----:B------:R-:W2:Y:S02]  /*4730*/  @!UP4 LDCU UR4, c[0x0][0xb20] ;  /* 0x00016400ff04c7ac */ /* 0x000ea40008000800 */
[----:B--2---:R-:W-:Y:S04]  /*4740*/  @!UP4 USHF.R.U32.HI UR7, URZ, UR4, UR7 ;  /* 0x00000004ff07c299 */ /* 0x004fe80008011607 */
[----:B------:R-:W-:Y:S04]  /*4750*/  @!UP4 USEL UR7, UR13, UR7, !UP0 ;  /* 0x000000070d07c287 */ /* 0x000fe8000c000000 */
[----:B------:R-:W-:Y:S02]  /*4760*/  @!UP4 UIADD3 UR4, UPT, UPT, -UR8, UR7, URZ ;  /* 0x000000070804c290 */ /* 0x000fe4000fffe1ff */
[----:B------:R-:W-:Y:S02]  /*4770*/  @!UP4 UIADD3 UR7, UPT, UPT, UR8, -UR7, URZ ;  /* 0x800000070807c290 */ /* 0x000fe4000fffe0ff */
[----:B------:R-:W-:Y:S02]  /*4780*/  @!UP4 UIMAD UR14, UR4, UR5, UR14 ;  /* 0x00000005040ec2a4 */ /* 0x000fe4000f8e020e */
[----:B------:R-:W-:Y:S01]  /*4790*/  @!UP4 UIMAD UR13, UR7, UR18, UR13 ;  /* 0x00000012070dc2a4 */ /* 0x000fe2000f8e020d */
[----:B------:R-:W-:Y:S11]  /*47a0*/  BRA.U UP1, `(.L_x_79) ;  /* 0x0000000101107547 */ /* 0x000ff6000b800000 */
[----:B-1----:R-:W-:Y:S04]  /*47b0*/  MOV R0, UR52 ;  /* 0x0000003400007c02 */ /* 0x002fe80008000f00 */
[----:B------:R-:W-:Y:S04]  /*47c0*/  SHF.L.U32 R3, R0, 0x1f, RZ ;  /* 0x0000001f00037819 */ /* 0x000fe800000006ff */
[----:B------:R-:W1:Y:S02]  /*47d0*/  SYNCS.PHASECHK.TRANS64.TRYWAIT P1, [UR6+0x88], R3 ;  /* 0x00008803ff0075a7 */ /* 0x000e640008021106 */
[----:B-1----:R-:W-:Y:S05]  /*47e0*/  @!P1 BRA `(.L_x_80) ;  /* 0x0000005000249947 */ /* 0x002fea0003800000 */
.L_x_79:
[----:B------:R-:W-:Y:S05]  /*47f0*/  BRA.U !UP5, `(.L_x_81) ;  /* 0x000000010d387547 */ /* 0x000fea000b800000 */
[----:B------:R-:W-:Y:S01]  /*4800*/  UPLOP3.LUT UP2, UPT, UPT, UPT, UP6, 0x80, 0x8 ;  /* 0x000000000008789c */ /* 0x000fe20003f4f060 */
[----:B-1----:R-:W-:Y:S01]  /*4810*/  HFMA2 R0, -RZ, RZ, 0, 5.9604644775390625e-08 ;  /* 0x00000001ff007431 */ /* 0x002fe200000001ff */
[----:B------:R-:W1:Y:S01]  /*4820*/  LDCU.64 UR8, c[0x0][0x358] ;  /* 0x00006b00ff0877ac */ /* 0x000e620008000a00 */
[----:B------:R-:W-:Y:S03]  /*4830*/  IMAD.MOV.U32 R206, RZ, RZ, 0x1 ;  /* 0x00000001ffce7424 */ /* 0x000fe600078e00ff */
[----:B------:R-:W-:Y:S05]  /*4840*/  PLOP3.LUT P1, PT, PT, PT, UP2, 0x80, 0x8 ;  /* 0x000000000008781c */ /* 0x000fea0003f2f028 */
[----:B------:R-:W2:Y:S01]  /*4850*/  @UP2 LDCU.64 UR4, c[0x0][0x888] ;  /* 0x00011100ff0427ac */ /* 0x000ea20008000a00 */
[----:B------:R-:W-:Y:S07]  /*4860*/  @UP2 UIMAD UR7, UR36, UR40, URZ ;  /* 0x00000028240722a4 */ /* 0x000fee000f8e02ff */
[----:B------:R-:W-:Y:S01]  /*4870*/  @!P1 PRMT R206, R0, 0x7610, R206 ;  /* 0x0000761000ce9816 */ /* 0x000fe200000000ce */
[----:B--2---:R-:W-:Y:S06]  /*4880*/  @UP2 UIMAD.WIDE UR4, UR7, 0x4, UR4 ;  /* 0x00000004070428a5 */ /* 0x004fec000f8e0204 */
[----:B------:R-:W-:Y:S01]  /*4890*/  IMAD.U32 R2, RZ, RZ, UR4 ;  /* 0x00000004ff027e24 */ /* 0x000fe2000f8e00ff */
[----:B------:R-:W-:Y:S04]  /*48a0*/  MOV R3, UR5 ;  /* 0x0000000500037c02 */ /* 0x000fe80008000f00 */
[----:B------:R-:W2:Y:S01]  /*48b0*/  @!UP2 LDCU UR4, c[0x0][0x880] ;  /* 0x00011000ff04a7ac */ /* 0x000ea20008000800 */
[----:B-1---5:R4:W5:Y:S02]  /*48c0*/  @P1 LDG.E R107, desc[UR8][R2.64] ;  /* 0x00000008026b1981 */ /* 0x022964000c1e1900 */
[----:B--2-4-:R-:W-:Y:S07]  /*48d0*/  @!P1 IMAD.U32 R107, RZ, RZ, UR4 ;  /* 0x00000004ff6b9e24 */ /* 0x014fee000f8e00ff */
.L_x_81:
[----:B-----5:R-:W-:Y:S01]  /*48e0*/  @!P0 FSETP.EQ.AND P1, PT, R107, RZ, PT ;  /* 0x000000ff6b00820b */ /* 0x020fe20003f22000 */
[----:B------:R-:W-:Y:S01]  /*48f0*/  @!UPT UIADD3 URZ, UPT, UPT, URZ, URZ, URZ ;  /* 0x000000fffffff290 */ /* 0x000fe2000fffe0ff */
[----:B------:R-:W-:Y:S11]  /*4900*/  @!P0 BRA `(.L_x_82) ;  /* 0x0000000000148947 */ /* 0x000ff60003800000 */
[----:B------:R-:W-:Y:S02]  /*4910*/  LOP3.LUT P0, RZ, R206, 0xff, RZ, 0xc0, !PT ;  /* 0x000000ffceff7812 */ /* 0x000fe4000780c0ff */
[----:B------:R-:W-:Y:S04]  /*4920*/  PLOP3.LUT P1, PT, PT, PT, UP2, 0x80, 0x8 ;  /* 0x000000000008781c */ /* 0x000fe80003f2f028 */
[----:B------:R-:W-:Y:S07]  /*4930*/  PLOP3.LUT P1, PT, P1, PT, PT, 0x8, 0x80 ;  /* 0x000000000080781c */ /* 0x000fee0000f2e170 */
[----:B------:R-:W-:Y:S11]  /*4940*/  @P0 FSETP.EQ.AND P1, PT, R107, RZ, PT ;  /* 0x000000ff6b00020b */ /* 0x000ff60003f22000 */
[----:B------:R-:W-:Y:S02]  /*4950*/  @!UPT UIADD3 URZ, UPT, UPT, URZ, URZ, URZ ;  /* 0x000000fffffff290 */ /* 0x000fe4000fffe0ff */
.L_x_82:
[----:B------:R-:W-:Y:S01]  /*4960*/  ULEA UR7, UR21, UR6, 0x3 ;  /* 0x0000000615077291 */ /* 0x000fe2000f8e18ff */
[----:B-1----:R-:W-:Y:S02]  /*4970*/  SHF.L.U32 R0, R11, 0x1f, RZ ;  /* 0x0000001f0b007819 */ /* 0x002fe400000006ff */
[----:B------:R-:W-:Y:S01]  /*4980*/  ELECT P0, URZ, PT ;  /* 0x0000000000ff782f */ /* 0x000fe20003800000 */
[----:B------:R-:W-:Y:S05]  /*4990*/  VIADD R10, R10, 0x1 ;  /* 0x000000010a0a7836 */ /* 0x000fea0000000000 */
[----:B------:R-:W1:Y:S02]  /*49a0*/  SYNCS.PHASECHK.TRANS64.TRYWAIT P2, [UR7+0x70], R0 ;  /* 0x00007000ff0075a7 */ /* 0x000e640008041107 */
[----:B-1----:R-:W-:Y:S05]  /*49b0*/  @!P2 BRA `(.L_x_83) ;  /* 0x0000004c00c8a947 */ /* 0x002fea0003800000 */
.L_x_155:
[----:B------:R-:W-:Y:S01]  /*49c0*/  UIADD3 UR33, UPT, UPT, UR7, 0x60, URZ ;  /* 0x0000006007217890 */ /* 0x000fe2000fffe0ff */
[----:B------:R-:W-:Y:S01]  /*49d0*/  PLOP3.LUT P0, PT, P1, P0, PT, 0xf2, 0x2f ;  /* 0x00000000002f781c */ /* 0x000fe20000f01e72 */
[----:B------:R-:W-:Y:S01]  /*49e0*/  UMOV UR38, 0x0 ;  /* 0x0000000000267882 */ /* 0x000fe20000000000 */
[----:B------:R-:W-:Y:S01]  /*49f0*/  UMOV UR39, 0x10000000 ;  /* 0x1000000000277882 */ /* 0x000fe20000000000 */
[----:B------:R-:W-:Y:S01]  /*4a00*/  UMOV UR28, UR36 ;  /* 0x00000024001c7c82 */ /* 0x000fe20008000000 */
[----:B------:R-:W-:Y:S01]  /*4a10*/  UMOV UR12, UR36 ;  /* 0x00000024000c7c82 */ /* 0x000fe20008000000 */
[----:B------:R-:W-:Y:S01]  /*4a20*/  UMOV UR20, UR36 ;  /* 0x0000002400147c82 */ /* 0x000fe20008000000 */
[----:B------:R-:W-:Y:S01]  /*4a30*/  UMOV UR25, UR33 ;  /* 0x0000002100197c82 */ /* 0x000fe20008000000 */
[----:B------:R-:W-:Y:S01]  /*4a40*/  UMOV UR9, UR33 ;  /* 0x0000002100097c82 */ /* 0x000fe20008000000 */
[----:B------:R-:W-:Y:S01]  /*4a50*/  UMOV UR17, UR33 ;  /* 0x0000002100117c82 */ /* 0x000fe20008000000 */
[----:B------:R-:W-:Y:S02]  /*4a60*/  R2UR UR55, R218 ;  /* 0x00000000da3772ca */ /* 0x000fe400000e0000 */
[----:B------:R-:W-:Y:S02]  /*4a70*/  R2UR UR54, R219 ;  /* 0x00000000db3672ca */ /* 0x000fe400000e0000 */
[----:B------:R-:W-:Y:S01]  /*4a80*/  @!P0 IADD3 R2, P1, PT, R12, 0x580, RZ ;  /* 0x000005800c028810 */ /* 0x000fe20007f3e0ff */
[----:B------:R-:W-:Y:S01]  /*4a90*/  VOTEU.ALL UP0, P0 ;  /* 0x0000000000ff7886 */ /* 0x000fe20000000000 */
[----:B------:R-:W-:Y:S02]  /*4aa0*/  VOTEU.ALL UP1, P0 ;  /* 0x0000000000ff7886 */ /* 0x000fe40000020000 */
[----:B------:R-:W-:Y:S01]  /*4ab0*/  @!P0 R2UR UR5, R2 ;  /* 0x00000000020582ca */ /* 0x000fe200000e0000 */
[----:B-1----:R-:W-:Y:S01]  /*4ac0*/  @!P0 IMAD.X R0, RZ, RZ, R13, P1 ;  /* 0x000000ffff008224 */ /* 0x002fe200008e060d */
[----:B------:R-:W-:Y:S01]  /*4ad0*/  @!UP0 USHF.L.U32 UR35, UR47, 0x6, URZ ;  /* 0x000000062f238899 */ /* 0x000fe200080006ff */
[----:B------:R-:W-:Y:S01]  /*4ae0*/  ISETP.NE.AND P1, PT, R10, 0x2, PT ;  /* 0x000000020a00780c */ /* 0x000fe20003f25270 */
[----:B------:R-:W-:Y:S02]  /*4af0*/  @!UP0 UIMAD UR34, UR56, 0xb0, URZ ;  /* 0x000000b0382288a4 */ /* 0x000fe4000f8e02ff */
[----:B------:R-:W-:Y:S01]  /*4b00*/  @!P0 R2UR UR4, R0 ;  /* 0x00000000000482ca */ /* 0x000fe200000e0000 */
[----:B------:R-:W-:Y:S01]  /*4b10*/  UIADD3 UR56, UPT, UPT, UR13, UR55, URZ ;  /* 0x000000370d387290 */ /* 0x000fe2000fffe0ff */
[----:B------:R-:W-:Y:S01]  /*4b20*/  SEL R0, RZ, 0x1, P1 ;  /* 0x00000001ff007807 */ /* 0x000fe20000800000 */
[----:B------:R-:W-:Y:S01]  /*4b30*/  @!UP0 UIADD3 UR26, UPT, UPT, UR34, 0x10, URZ ;  /* 0x00000010221a8890 */ /* 0x000fe2000fffe0ff */
[----:B------:R-:W-:Y:S01]  /*4b40*/  SEL R10, R10, RZ, P1 ;  /* 0x000000ff0a0a7207 */ /* 0x000fe20000800000 */
[----:B------:R-:W-:Y:S01]  /*4b50*/  UMOV UR27, UR35 ;  /* 0x00000023001b7c82 */ /* 0x000fe20008000000 */
[----:B------:R-:W-:Y:S01]  /*4b60*/  @!UP0 UIADD3 UR10, UPT, UPT, UR34, 0x20, URZ ;  /* 0x00000020220a8890 */ /* 0x000fe2000fffe0ff */
[----:B------:R-:W-:Y:S01]  /*4b70*/  IMAD.U32 R2, RZ, RZ, UR5 ;  /* 0x00000005ff027e24 */ /* 0x000fe2000f8e00ff */
[----:B------:R-:W-:Y:S01]  /*4b80*/  UMOV UR11, UR35 ;  /* 0x00000023000b7c82 */ /* 0x000fe20008000000 */
[----:B------:R-:W-:Y:S01]  /*4b90*/  @!UP0 UIADD3 UR18, UPT, UPT, UR34, 0x30, URZ ;  /* 0x0000003022128890 */ /* 0x000fe2000fffe0ff */
[----:B------:R-:W-:Y:S01]  /*4ba0*/  LOP3.LUT R9, R9, R0, RZ, 0x3c, !PT ;  /* 0x0000000009097212 */ /* 0x000fe200078e3cff */
[----:B------:R-:W-:Y:S01]  /*4bb0*/  UMOV UR19, UR35 ;  /* 0x0000002300137c82 */ /* 0x000fe20008000000 */
[----:B------:R-:W-:Y:S01]  /*4bc0*/  @!P0 R2UR UR30, R2 ;  /* 0x00000000021e82ca */ /* 0x000fe200000e0000 */
[----:B------:R-:W-:Y:S01]  /*4bd0*/  IMAD.U32 R3, RZ, RZ, UR4 ;  /* 0x00000004ff037e24 */ /* 0x000fe2000f8e00ff */
[----:B------:R-:W-:Y:S02]  /*4be0*/  @!UP0 UIMAD UR4, UR21, 0x5800, UR6 ;  /* 0x00005800150488a4 */ /* 0x000fe4000f8e0206 */
[----:B------:R-:W-:Y:S02]  /*4bf0*/  UIADD3 UR47, UPT, UPT, UR14, UR54, URZ ;  /* 0x000000360e2f7290 */ /* 0x000fe4000fffe0ff */
[----:B------:R-:W-:Y:S01]  /*4c00*/  @!P0 R2UR UR31, R3 ;  /* 0x00000000031f82ca */ /* 0x000fe200000e0000 */
[----:B------:R-:W-:Y:S02]  /*4c10*/  @!UP0 UIADD3 UR32, UPT, UPT, UR4, 0x200, URZ ;  /* 0x0000020004208890 */ /* 0x000fe4000fffe0ff */
[----:B------:R-:W-:Y:S02]  /*4c20*/  @!UP0 UIADD3 UR24, UPT, UPT, UR4, 0xa00, URZ ;  /* 0x00000a0004188890 */ /* 0x000fe4000fffe0ff */
[----:B------:R-:W-:Y:S02]  /*4c30*/  @!UP0 UIADD3 UR8, UPT, UPT, UR4, 0x1200, URZ ;  /* 0x0000120004088890 */ /* 0x000fe4000fffe0ff */
[----:B------:R-:W-:Y:S06]  /*4c40*/  @!UP0 UIADD3 UR16, UPT, UPT, UR4, 0x1a00, URZ ;  /* 0x00001a0004108890 */ /* 0x000fec000fffe0ff */
[----:B------:R1:W-:Y:S01]  /*4c50*/  @!UP1 UTMALDG.3D [UR32], [UR30], desc[UR38] ;  /* 0x000026201e0095b4 */ /* 0x0003e20008011000 */
[----:B------:R-:W-:Y:S05]  /*4c60*/  VOTEU.ALL UP1, P0 ;  /* 0x0000000000ff7886 */ /* 0x000fea0000020000 */
[----:B------:R2:W-:Y:S01]  /*4c70*/  @!UP1 UTMALDG.3D [UR24], [UR30], desc[UR38] ;  /* 0x000026181e0095b4 */ /* 0x0005e20008011000 */
[----:B------:R-:W-:Y:S05]  /*4c80*/  VOTEU.ALL UP1, P0 ;  /* 0x0000000000ff7886 */ /* 0x000fea0000020000 */
[----:B------:R4:W-:Y:S01]  /*4c90*/  @!UP1 UTMALDG.3D [UR8], [UR30], desc[UR38] ;  /* 0x000026081e0095b4 */ /* 0x0009e20008011000 */
[----:B------:R-:W-:Y:S05]  /*4ca0*/  VOTEU.ALL UP1, P0 ;  /* 0x0000000000ff7886 */ /* 0x000fea0000020000 */
[----:B------:R5:W-:Y:S01]  /*4cb0*/  @!UP1 UTMALDG.3D [UR16], [UR30], desc[UR38] ;  /* 0x000026101e0095b4 */ /* 0x000be20008011000 */
[----:B------:R-:W-:Y:S01]  /*4cc0*/  VOTEU.ALL UP1, P0 ;  /* 0x0000000000ff7886 */ /* 0x000fe20000020000 */
[----:B-1----:R-:W-:Y:S01]  /*4cd0*/  UMOV UR36, UR29 ;  /* 0x0000001d00247c82 */ /* 0x002fe20008000000 */
[----:B--2---:R-:W-:Y:S02]  /*4ce0*/  @!UP0 UIADD3 UR26, UPT, UPT, UR34, 0x40, URZ ;  /* 0x00000040221a8890 */ /* 0x004fe4000fffe0ff */
[----:B------:R-:W-:Y:S02]  /*4cf0*/  @!UP0 UIADD3 UR24, UPT, UPT, UR4, 0x2200, URZ ;  /* 0x0000220004188890 */ /* 0x000fe4000fffe0ff */
[----:B----4-:R-:W-:Y:S02]  /*4d00*/  @!UP0 UIADD3 UR10, UPT, UPT, UR34, 0x50, URZ ;  /* 0x00000050220a8890 */ /* 0x010fe4000fffe0ff */
[----:B------:R-:W-:Y:S05]  /*4d10*/  @!UP0 UIADD3 UR8, UPT, UPT, UR4, 0x2a00, URZ ;  /* 0x00002a0004088890 */ /* 0x000fea000fffe0ff */
[----:B------:R1:W-:Y:S01]  /*4d20*/  @!UP1 UTMALDG.3D [UR24], [UR30], desc[UR38] ;  /* 0x000026181e0095b4 */ /* 0x0003e20008011000 */
[----:B------:R-:W-:Y:S01]  /*4d30*/  VOTEU.ALL UP1, P0 ;  /* 0x0000000000ff7886 */ /* 0x000fe20000020000 */
[----:B-----5:R-:W-:Y:S02]  /*4d40*/  @!UP0 UIADD3 UR18, UPT, UPT, UR34, 0x60, URZ ;  /* 0x0000006022128890 */ /* 0x020fe4000fffe0ff */
[----:B------:R-:W-:Y:S02]  /*4d50*/  @!UP0 UIADD3 UR16, UPT, UPT, UR4, 0x3200, URZ ;  /* 0x0000320004108890 */ /* 0x000fe4000fffe0ff */
[----:B------:R2:W-:Y:S01]  /*4d60*/  @!UP1 UTMALDG.3D [UR8], [UR30], desc[UR38] ;  /* 0x000026081e0095b4 */ /* 0x0005e20008011000 */
[----:B------:R-:W-:Y:S06]  /*4d70*/  VOTEU.ALL UP1, P0 ;  /* 0x0000000000ff7886 */ /* 0x000fec0000020000 */
[----:B------:R4:W-:Y:S01]  /*4d80*/  @!UP1 UTMALDG.3D [UR16], [UR30], desc[UR38] ;  /* 0x000026101e0095b4 */ /* 0x0009e20008011000 */
[----:B------:R-:W-:Y:S01]  /*4d90*/  VOTEU.ALL UP1, P0 ;  /* 0x0000000000ff7886 */ /* 0x000fe20000020000 */
[----:B-1----:R-:W-:Y:S02]  /*4da0*/  @!UP0 UIADD3 UR26, UPT, UPT, UR34, 0x70, URZ ;  /* 0x00000070221a8890 */ /* 0x002fe4000fffe0ff */
[----:B------:R-:W-:Y:S02]  /*4db0*/  @!UP0 UIADD3 UR24, UPT, UPT, UR4, 0x3a00, URZ ;  /* 0x00003a0004188890 */ /* 0x000fe4000fffe0ff */
[----:B--2---:R-:W-:Y:S02]  /*4dc0*/  @!UP0 UIADD3 UR10, UPT, UPT, UR34, 0x80, URZ ;  /* 0x00000080220a8890 */ /* 0x004fe4000fffe0ff */
[----:B------:R-:W-:Y:S05]  /*4dd0*/  @!UP0 UIADD3 UR8, UPT, UPT, UR4, 0x4200, URZ ;  /* 0x0000420004088890 */ /* 0x000fea000fffe0ff */
[----:B------:R-:W-:Y:S01]  /*4de0*/  @!UP1 UTMALDG.3D [UR24], [UR30], desc[UR38] ;  /* 0x000026181e0095b4 */ /* 0x000fe20008011000 */
[----:B------:R-:W-:Y:S01]  /*4df0*/  VOTEU.ALL UP1, P0 ;  /* 0x0000000000ff7886 */ /* 0x000fe20000020000 */
[----:B----4-:R-:W-:Y:S02]  /*4e00*/  @!UP0 UIADD3 UR18, UPT, UPT, UR34, 0x90, URZ ;  /* 0x0000009022128890 */ /* 0x010fe4000fffe0ff */
[----:B------:R-:W-:Y:S02]  /*4e10*/  @!UP0 UIADD3 UR16, UPT, UPT, UR4, 0x4a00, URZ ;  /* 0x00004a0004108890 */ /* 0x000fe4000fffe0ff */
[----:B------:R1:W-:Y:S01]  /*4e20*/  @!UP1 UTMALDG.3D [UR8], [UR30], desc[UR38] ;  /* 0x000026081e0095b4 */ /* 0x0003e20008011000 */
[----:B------:R-:W-:Y:S02]  /*4e30*/  UPLOP3.LUT UP1, UPT, UPT, UPT, UPT, 0x80, 0x8 ;  /* 0x000000000008789c */ /* 0x000fe40003f2f070 */
[----:B-1----:R-:W-:Y:S02]  /*4e40*/  @!UP0 UIADD3 UR10, UPT, UPT, UR34, 0xa0, URZ ;  /* 0x000000a0220a8890 */ /* 0x002fe4000fffe0ff */
[----:B------:R-:W-:Y:S01]  /*4e50*/  @!UP0 UIADD3 UR8, UPT, UPT, UR4, 0x5200, URZ ;  /* 0x0000520004088890 */ /* 0x000fe2000fffe0ff */
[----:B------:R-:W-:Y:S01]  /*4e60*/  VOTEU.ALL UP0, P0 ;  /* 0x0000000000ff7886 */ /* 0x000fe20000000000 */
[----:B------:R-:W-:Y:S04]  /*4e70*/  UIADD3 UR4, UPT, UPT, UR21, 0x1, URZ ;  /* 0x0000000115047890 */ /* 0x000fe8000fffe0ff */
[----:B------:R1:W-:Y:S01]  /*4e80*/  @!UP0 UTMALDG.3D [UR16], [UR30], desc[UR38] ;  /* 0x000026101e0085b4 */ /* 0x0003e20008011000 */
[----:B------:R-:W-:Y:S04]  /*4e90*/  UISETP.NE.AND UP0, UPT, UR4, 0x2, UPT ;  /* 0x000000020400788c */ /* 0x000fe8000bf05270 */
[----:B------:R-:W-:Y:S02]  /*4ea0*/  USEL UR5, URZ, 0x1, UP0 ;  /* 0x00000001ff057887 */ /* 0x000fe40008000000 */
[----:B------:R-:W-:Y:S02]  /*4eb0*/  USEL UR21, UR4, URZ, UP0 ;  /* 0x000000ff04157287 */ /* 0x000fe40008000000 */
[----:B------:R-:W-:Y:S01]  /*4ec0*/  VOTEU.ALL UP0, P0 ;  /* 0x0000000000ff7886 */ /* 0x000fe20000000000 */
[----:B------:R-:W-:Y:S01]  /*4ed0*/  UPRMT UR4, UR44, 0x654, UR33 ;  /* 0x000006542c047896 */ /* 0x000fe20008000021 */
[----:B------:R-:W-:Y:S03]  /*4ee0*/  LOP3.LUT R11, R11, UR5, RZ, 0x3c, !PT ;  /* 0x000000050b0b7c12 */ /* 0x000fe6000f8e3cff */
[----:B------:R1:W-:Y:S01]  /*4ef0*/  @!UP0 UTMALDG.3D [UR8], [UR30], desc[UR38] ;  /* 0x000026081e0085b4 */ /* 0x0003e20008011000 */
[----:B------:R1:W-:Y:S04]  /*4f00*/  @!P0 SYNCS.ARRIVE.TRANS64.RED.A0TR RZ, [UR7+0x60], R8 ;  /* 0x00006008ffff89a7 */ /* 0x0003e80008300407 */
[----:B------:R-:W-:Y:S01]  /*4f10*/  SYNCS.ARRIVE.TRANS64.RED.A1T0 RZ, [UR4], RZ ;  /* 0x000000ffffff79a7 */ /* 0x000fe20008100404 */
[----:B------:R-:W-:Y:S05]  /*4f20*/  BRA.U UP3, `(.L_x_84) ;  /* 0xfffffff103947547 */ /* 0x000fea000b83ffff */
[----:B------:R-:W-:Y:S01]  /*4f30*/  UIADD3 UR6, UPT, UPT, UR6, 0x70, URZ ;  /* 0x0000007006067890 */ /* 0x000fe2000fffe0ff */
[----:B------:R-:W-:-:S03]  /*4f40*/  SHF.L.U32 R3, R11, 0x1f, RZ ;  /* 0x0000001f0b037819 */ /* 0x000fc600000006ff */
[----:B------:R-:W-:-:S09]  /*4f50*/  ULEA UR4, UR21, UR6, 0x3 ;  /* 0x0000000615047291 */ /* 0x000fd2000f8e18ff */
[----:B------:R-:W2:Y:S02]  /*4f60*/  SYNCS.PHASECHK.TRANS64.TRYWAIT P0, [UR4], R3 ;  /* 0x00000003ff0075a7 */ /* 0x000ea40008001104 */
[----:B--2---:R-:W-:Y:S05]  /*4f70*/  @!P0 BRA `(.L_x_85) ;  /* 0x0000004800708947 */ /* 0x004fea0003800000 */
.L_x_157:
[----:B------:R-:W-:-:S04]  /*4f80*/  UIADD3 UR4, UPT, UPT, UR21, 0x1, URZ ;  /* 0x0000000115047890 */ /* 0x000fc8000fffe0ff */
[----:B------:R-:W-:-:S04]  /*4f90*/  UISETP.NE.AND UP0, UPT, UR4, 0x2, UPT ;  /* 0x000000020400788c */ /* 0x000fc8000bf05270 */
[----:B------:R-:W-:Y:S02]  /*4fa0*/  USEL UR5, URZ, 0x1, UP0 ;  /* 0x00000001ff057887 */ /* 0x000fe40008000000 */
[----:B------:R-:W-:-:S04]  /*4fb0*/  USEL UR4, UR4, URZ, UP0 ;  /* 0x000000ff04047287 */ /* 0x000fc80008000000 */
[----:B------:R-:W-:Y:S01]  /*4fc0*/  ULEA UR4, UR4, UR6, 0x3 ;  /* 0x0000000604047291 */ /* 0x000fe2000f8e18ff */
[----:B--2---:R-:W-:-:S04]  /*4fd0*/  LOP3.LUT R3, R11, UR5, RZ, 0x3c, !PT ;  /* 0x000000050b037c12 */ /* 0x004fc8000f8e3cff */
[----:B------:R-:W-:Y:S01]  /*4fe0*/  SHF.L.U32 R3, R3, 0x1f, RZ ;  /* 0x0000001f03037819 */ /* 0x000fe200000006ff */
[----:B------:R-:W-:-:S07]  /*4ff0*/  IMAD.U32 R0, RZ, RZ, UR4 ;  /* 0x00000004ff007e24 */ /* 0x000fce000f8e00ff */
.L_x_86:
[----:B--2---:R2:W4:Y:S02]  /*5000*/  SYNCS.PHASECHK.TRANS64.TRYWAIT P0, [R0+URZ], R3 ;  /* 0x00000003000075a7 */ /* 0x00452400080011ff */
[----:B----4-:R-:W-:Y:S05]  /*5010*/  @!P0 NANOSLEEP.SYNCS 0x989680 ;  /* 0x009896800000895d */ /* 0x010fea0003900000 */
[----:B------:R-:W4:Y:S02]  /*5020*/  @!P0 SYNCS.PHASECHK.TRANS64 P0, [R0+URZ], R3 ;  /* 0x00000003000085a7 */ /* 0x000f2400080010ff */
[----:B-1-34-:R-:W-:Y:S05]  /*5030*/  @P0 EXIT ;  /* 0x000000000000094d */ /* 0x01afea0003800000 */
[----:B------:R-:W-:Y:S05]  /*5040*/  BRA `(.L_x_86) ;  /* 0xfffffffc00ec7947 */ /* 0x000fea000383ffff */
.L_x_76:
[----:B------:R-:W-:-:S06]  /*5050*/  UISETP.GE.AND UP0, UPT, UR20, 0x4, UPT ;  /* 0x000000041400788c */ /* 0x000fcc000bf06270 */
[----:B------:R-:W-:-:S13]  /*5060*/  PLOP3.LUT P0, PT, PT, PT, UP0, 0x80, 0x8 ;  /* 0x000000000008781c */ /* 0x000fda0003f0f008 */
[----:B------:R-:W-:Y:S05]  /*5070*/  @!P0 EXIT ;  /* 0x000000000000894d */ /* 0x000fea0003800000 */
[----:B------:R-:W-:Y:S01]  /*5080*/  BAR.SYNC.DEFER_BLOCKING 0x6, 0xa0 ;  /* 0x0182800000007b1d */ /* 0x000fe20000010000 */
[C---:B------:R-:W-:Y:S01]  /*5090*/  IMAD.SHL.U32 R197, R226.reuse, 0x8, RZ ;  /* 0x00000008e2c57824 */ /* 0x040fe200078e00ff */
[----:B------:R-:W-:Y:S01]  /*50a0*/  SHF.R.U32.HI R7, RZ, 0x1, R226 ;  /* 0x00000001ff077819 */ /* 0x000fe200000116e2 */
[----:B------:R-:W-:Y:S01]  /*50b0*/  IMAD.SHL.U32 R2, R226, 0x10, RZ ;  /* 0x00000010e2027824 */ /* 0x000fe200078e00ff */
[----:B------:R-:W-:Y:S01]  /*50c0*/  CS2R R222, SRZ ;  /* 0x0000000000de7805 */ /* 0x000fe2000001ff00 */
[----:B------:R-:W-:Y:S01]  /*50d0*/  IMAD.MOV.U32 R225, RZ, RZ, 0x1 ;  /* 0x00000001ffe17424 */ /* 0x000fe200078e00ff */
[----:B------:R-:W-:Y:S01]  /*50e0*/  UMOV UR46, 0x400 ;  /* 0x00000400002e7882 */ /* 0x000fe20000000000 */
[----:B------:R-:W1:Y:S01]  /*50f0*/  LDCU.64 UR4, c[0x0][0x888] ;  /* 0x00011100ff0477ac */ /* 0x000e620008000a00 */
[----:B------:R-:W2:Y:S01]  /*5100*/  LDC.64 R202, c[0x0][0x888] ;  /* 0x00022200ffca7b82 */ /* 0x000ea20000000a00 */
[----:B------:R-:W-:Y:S01]  /*5110*/  LOP3.LUT R197, R197, 0x300, RZ, 0xc0, !PT ;  /* 0x00000300c5c57812 */ /* 0x000fe200078ec0ff */
[----:B------:R-:W-:Y:S01]  /*5120*/  IMAD.MOV.U32 R104, RZ, RZ, RZ ;  /* 0x000000ffff687224 */ /* 0x000fe200078e00ff */
[----:B------:R-:W-:Y:S01]  /*5130*/  ULEA UR46, UR44, UR46, 0x18 ;  /* 0x0000002e2c2e7291 */ /* 0x000fe2000f8ec0ff */
[----:B------:R-:W-:Y:S01]  /*5140*/  LOP3.LUT R0, R2, 0x40, RZ, 0xc0, !PT ;  /* 0x0000004002007812 */ /* 0x000fe200078ec0ff */
[----:B------:R-:W-:Y:S01]  /*5150*/  IMAD.MOV.U32 R224, RZ, RZ, RZ ;  /* 0x000000ffffe07224 */ /* 0x000fe200078e00ff */
[--C-:B------:R-:W-:Y:S01]  /*5160*/  LOP3.LUT R197, R197, 0x30, R2.reuse, 0xf8, !PT ;  /* 0x00000030c5c57812 */ /* 0x100fe200078ef802 */
[----:B------:R-:W-:Y:S01]  /*5170*/  IMAD.MOV.U32 R221, RZ, RZ, RZ ;  /* 0x000000ffffdd7224 */ /* 0x000fe200078e00ff */
[----:B------:R-:W3:Y:S01]  /*5180*/  LDC.64 R204, c[0x0][0x890] ;  /* 0x00022400ffcc7b82 */ /* 0x000ee20000000a00 */
[----:B------:R-:W-:Y:S01]  /*5190*/  LOP3.LUT R7, R0, 0x8, R7, 0xf8, !PT ;  /* 0x0000000800077812 */ /* 0x000fe200078ef807 */
[C---:B------:R-:W-:Y:S01]  /*51a0*/  IMAD.SHL.U32 R0, R226.reuse, 0x2, RZ ;  /* 0x00000002e2007824 */ /* 0x040fe200078e00ff */
[----:B------:R-:W-:Y:S01]  /*51b0*/  LOP3.LUT R197, R197, 0x80, R2, 0xf8, !PT ;  /* 0x00000080c5c57812 */ /* 0x000fe200078ef802 */
[C---:B------:R-:W-:Y:S01]  /*51c0*/  IMAD.U32 R2, R226.reuse, 0x10000, RZ ;  /* 0x00010000e2027824 */ /* 0x040fe200078e00ff */
[----:B------:R-:W-:Y:S01]  /*51d0*/  LOP3.LUT R226, R226, 0x60, RZ, 0xc0, !PT ;  /* 0x00000060e2e27812 */ /* 0x000fe200078ec0ff */
[----:B------:R-:W4:Y:S01]  /*51e0*/  LDCU UR59, c[0x0][0x370] ;  /* 0x00006e00ff3b77ac */ /* 0x000f220008000800 */
[----:B------:R-:W-:Y:S01]  /*51f0*/  LOP3.LUT R0, R7, 0x8, R0, 0x78, !PT ;  /* 0x0000000807007812 */ /* 0x000fe200078e7800 */
[----:B------:R-:W4:Y:S01]  /*5200*/  LDS R3, [UR46+0x140] ;  /* 0x0001402eff037984 */ /* 0x000f220008000800 */
[----:B------:R-:W2:Y:S01]  /*5210*/  LDC.64 R200, c[0x0][0x8b0] ;  /* 0x00022c00ffc87b82 */ /* 0x000ea20000000a00 */
[----:B-1----:R-:W-:Y:S01]  /*5220*/  IMAD.U32 R217, RZ, RZ, UR4 ;  /* 0x00000004ffd97e24 */ /* 0x002fe2000f8e00ff */
[----:B------:R-:W-:Y:S01]  /*5230*/  UIADD3 UR4, UPT, UPT, UR46, 0x200, URZ ;  /* 0x000002002e047890 */ /* 0x000fe2000fffe0ff */
[----:B------:R-:W-:Y:S01]  /*5240*/  LOP3.LUT R2, R2, 0x600000, RZ, 0xc0, !PT ;  /* 0x0060000002027812 */ /* 0x000fe200078ec0ff */
[----:B------:R-:W-:Y:S01]  /*5250*/  IMAD.U32 R216, RZ, RZ, UR5 ;  /* 0x00000005ffd87e24 */ /* 0x000fe2000f8e00ff */
[----:B------:R-:W-:Y:S01]  /*5260*/  LOP3.LUT R197, R197, R0, RZ, 0xfc, !PT ;  /* 0x00000000c5c57212 */ /* 0x000fe200078efcff */
[----:B------:R-:W1:Y:S02]  /*5270*/  LDCU UR43, c[0x0][0xb0c] ;  /* 0x00016180ff2b77ac */ /* 0x000e640008000800 */
[----:B------:R-:W1:Y:S01]  /*5280*/  LDC.64 R198, c[0x0][0x8a8] ;  /* 0x00022a00ffc67b82 */ /* 0x000e620000000a00 */
[----:B------:R-:W-:Y:S01]  /*5290*/  MOV R0, UR4 ;  /* 0x0000000400007c02 */ /* 0x000fe20008000f00 */
[----:B------:R-:W1:Y:S01]  /*52a0*/  LDCU UR39, c[0x0][0xb30] ;  /* 0x00016600ff2777ac */ /* 0x000e620008000800 */
[----:B------:R-:W1:Y:S01]  /*52b0*/  LDCU.64 UR40, c[0x0][0xb28] ;  /* 0x00016500ff2877ac */ /* 0x000e620008000a00 */
[----:B------:R-:W1:Y:S01]  /*52c0*/  LDCU.128 UR60, c[0x0][0xb10] ;  /* 0x00016200ff3c77ac */ /* 0x000e620008000c00 */
[----:B------:R-:W1:Y:S01]  /*52d0*/  LDCU UR58, c[0x0][0x374] ;  /* 0x00006e80ff3a77ac */ /* 0x000e620008000800 */
[----:B------:R-:W-:Y:S01]  /*52e0*/  UMOV UR45, URZ ;  /* 0x000000ff002d7c82 */ /* 0x000fe20008000000 */
[----:B------:R-:W-:Y:S01]  /*52f0*/  UMOV UR57, URZ ;  /* 0x000000ff00397c82 */ /* 0x000fe20008000000 */
[----:B---34-:R-:W-:-:S07]  /*5300*/  IADD3 R2, PT, PT, R3, R2, RZ ;  /* 0x0000000203027210 */ /* 0x018fce0007ffe0ff */
.L_x_116:
[----:B------:R-:W-:Y:S02]  /*5310*/  LEA R0, R221, UR46, 0x3 ;  /* 0x0000002edd007c11 */ /* 0x000fe4000f8e18ff */
[----:B------:R-:W-:Y:S02]  /*5320*/  SHF.L.U32 R3, R223, 0x1f, RZ ;  /* 0x0000001fdf037819 */ /* 0x000fe400000006ff */
[----:B--2---:R-:W-:Y:S02]  /*5330*/  LEA R5, R221, UR46, 0x4 ;  /* 0x0000002edd057c11 */ /* 0x004fe4000f8e20ff */
[----:B------:R-:W3:Y:S02]  /*5340*/  SYNCS.PHASECHK.TRANS64.TRYWAIT P0, [R0+URZ+0x90], R3 ;  /* 0x00009003000075a7 */ /* 0x000ee400080011ff */
[----:B---3--:R-:W-:Y:S05]  /*5350*/  @!P0 BRA `(.L_x_87) ;  /* 0x0000004400908947 */ /* 0x008fea0003800000 */
.L_x_158:
[----:B------:R-:W-:Y:S01]  /*5360*/  R2UR UR7, R227 ;  /* 0x00000000e30772ca */ /* 0x000fe200000e0000 */
[----:B------:R-:W4:Y:S01]  /*5370*/  LDS.128 R4, [R5+0x120] ;  /* 0x0001200005047984 */ /* 0x000f220000000c00 */
[----:B---3--:R-:W-:Y:S01]  /*5380*/  VIADD R0, R0, 0xa0 ;  /* 0x000000a000007836 */ /* 0x008fe20000000000 */
[----:B------:R-:W-:Y:S04]  /*5390*/  UISETP.GE.AND UP0, UPT, UR42, 0x1, UPT ;  /* 0x000000012a00788c */ /* 0x000fe8000bf06270 */
[----:B------:R-:W-:Y:S01]  /*53a0*/  PRMT R0, RZ, 0x654, R0 ;  /* 0x00000654ff007816 */ /* 0x000fe20000000000 */
[----:B------:R-:W-:Y:S01]  /*53b0*/  @!PT LDS RZ, [RZ] ;  /* 0x00000000fffff984 */ /* 0x000fe20000000800 */
[----:B------:R-:W-:Y:S01]  /*53c0*/  @!PT LDS RZ, [RZ] ;  /* 0x00000000fffff984 */ /* 0x000fe20000000800 */
[----:B------:R-:W-:Y:S01]  /*53d0*/  @!PT LDS RZ, [RZ] ;  /* 0x00000000fffff984 */ /* 0x000fe20000000800 */
[----:B------:R-:W-:Y:S01]  /*53e0*/  @!PT LDS RZ, [RZ] ;  /* 0x00000000fffff984 */ /* 0x000fe20000000800 */
[----:B------:R3:W-:Y:S06]  /*53f0*/  MEMBAR.ALL.CTA ;  /* 0x0000000000007992 */ /* 0x0007ec0000008000 */
[----:B---3--:R-:W3:Y:S02]  /*5400*/  FENCE.VIEW.ASYNC.S ;  /* 0x00000000000073c6 */ /* 0x008ee40000000000 */
[----:B---3--:R3:W-:Y:S01]  /*5410*/  SYNCS.ARRIVE.TRANS64.RED.A1T0 RZ, [R0+URZ], RZ ;  /* 0x000000ff00ff79a7 */ /* 0x0087e200081004ff */
[----:B----4-:R-:W-:Y:S11]  /*5420*/  LOP3.LUT P0, RZ, R6, 0x1, RZ, 0xc0, !PT ;  /* 0x0000000106ff7812 */ /* 0x010ff6000780c0ff */
[----:B------:R-:W-:Y:S02]  /*5430*/  @!UPT UIADD3 URZ, UPT, UPT, URZ, URZ, URZ ;  /* 0x000000fffffff290 */ /* 0x000fe4000fffe0ff */
[----:B------:R-:W-:Y:S01]  /*5440*/  VOTEU.ANY UP1, P0 ;  /* 0x0000000000ff7886 */ /* 0x000fe20000020100 */
[----:B------:R-:W-:Y:S01]  /*5450*/  PLOP3.LUT P0, PT, PT, PT, UP1, 0x80, 0x8 ;  /* 0x000000000008781c */ /* 0x000fe20003f0f018 */
[----:B------:R-:W-:Y:S06]  /*5460*/  UP2UR UR4, UPR, URZ, 0x2 ;  /* 0x00000002ff047883 */ /* 0x000fec0008000000 */
[----:B------:R-:W-:Y:S06]  /*5470*/  IMAD.U32 R228, RZ, RZ, UR4 ;  /* 0x00000004ffe47e24 */ /* 0x000fec000f8e00ff */
[----:B------:R-:W-:Y:S02]  /*5480*/  @P0 SHF.R.U32.HI R3, RZ, 0x10, R5 ;  /* 0x00000010ff030819 */ /* 0x000fe40000011605 */
[----:B------:R-:W-:Y:S02]  /*5490*/  @P0 MOV R8, R4 ;  /* 0x0000000400080202 */ /* 0x000fe40000000f00 */
[----:B------:R-:W-:Y:S02]  /*54a0*/  @P0 R2UR UR4, R3 ;  /* 0x00000000030402ca */ /* 0x000fe400000e0000 */
[----:B------:R-:W-:Y:S02]  /*54b0*/  @P0 LOP3.LUT R4, R5, 0xffff, RZ, 0xc0, !PT ;  /* 0x0000ffff05040812 */ /* 0x000fe400078ec0ff */
[----:B------:R-:W-:Y:S02]  /*54c0*/  @P0 R2UR UR6, R8 ;  /* 0x00000000080602ca */ /* 0x000fe400000e0000 */
[----:B------:R-:W-:Y:S07]  /*54d0*/  @P0 R2UR UR5, R4 ;  /* 0x00000000040502ca */ /* 0x000fee00000e0000 */
[----:B------:R-:W-:Y:S02]  /*54e0*/  @UP1 UMOV UR7, UR4 ;  /* 0x0000000400071c82 */ /* 0x000fe40008000000 */
[----:B------:R-:W-:Y:S02]  /*54f0*/  IMAD.U32 R227, RZ, RZ, UR7 ;  /* 0x00000007ffe37e24 */ /* 0x000fe4000f8e00ff */
[----:B------:R-:W-:Y:S02]  /*5500*/  @UP1 UMOV UR38, UR6 ;  /* 0x0000000600261c82 */ /* 0x000fe40008000000 */
[----:B------:R-:W-:Y:S01]  /*5510*/  @UP1 UMOV UR37, UR5 ;  /* 0x0000000500251c82 */ /* 0x000fe20008000000 */
[----:B---3--:R-:W-:Y:S05]  /*5520*/  BRA.U !UP0, `(.L_x_88) ;  /* 0x0000000108cc7547 */ /* 0x008fea000b800000 */
[----:B------:R-:W3:Y:S01]  /*5530*/  LDCU UR12, c[0x0][0xb20] ;  /* 0x00016400ff0c77ac */ /* 0x000ee20008000800 */
[----:B-1----:R-:W-:Y:S02]  /*5540*/  UIMAD.WIDE.U32 UR4, UR58, UR63, URZ ;  /* 0x0000003f3a0472a5 */ /* 0x002fe4000f8e00ff */
[----:B------:R-:W-:Y:S02]  /*5550*/  UIMAD.WIDE.U32 UR6, UR59, UR60, URZ ;  /* 0x0000003c3b0672a5 */ /* 0x000fe4000f8e00ff */
[----:B------:R-:W-:Y:S02]  /*5560*/  UISETP.NE.AND UP0, UPT, UR62, 0x1, UPT ;  /* 0x000000013e00788c */ /* 0x000fe4000bf05270 */
[----:B------:R-:W-:Y:S02]  /*5570*/  UIMAD.WIDE.U32 UR8, UR37, UR63, URZ ;  /* 0x0000003f250872a5 */ /* 0x000fe4000f8e00ff */
[----:B------:R-:W-:Y:S02]  /*5580*/  UIMAD.WIDE.U32 UR10, UR38, UR60, URZ ;  /* 0x0000003c260a72a5 */ /* 0x000fe4000f8e00ff */
[----:B------:R-:W-:Y:S02]  /*5590*/  UISETP.NE.AND UP1, UPT, UR43, 0x1, UPT ;  /* 0x000000012b00788c */ /* 0x000fe4000bf25270 */
[----:B------:R-:W-:Y:S01]  /*55a0*/  UISETP.NE.AND UP2, UPT, UR42, 0x1, UPT ;  /* 0x000000012a00788c */ /* 0x000fe2000bf45270 */
[----:B------:R-:W-:Y:S02]  /*55b0*/  UMOV UR4, UR5 ;  /* 0x0000000500047c82 */ /* 0x000fe40008000000 */
[----:B---3--:R-:W-:Y:S03]  /*55c0*/  USHF.R.U32.HI UR5, URZ, UR12, UR4 ;  /* 0x0000000cff057299 */ /* 0x008fe60008011604 */
[----:B------:R-:W-:Y:S02]  /*55d0*/  UMOV UR4, UR7 ;  /* 0x0000000700047c82 */ /* 0x000fe40008000000 */
[----:B------:R-:W-:Y:S02]  /*55e0*/  USHF.R.U32.HI UR7, URZ, UR61, UR4 ;  /* 0x0000003dff077299 */ /* 0x000fe40008011604 */
[----:B------:R-:W-:Y:S02]  /*55f0*/  USEL UR4, UR58, UR5, !UP0 ;  /* 0x000000053a047287 */ /* 0x000fe4000c000000 */
[----:B------:R-:W-:Y:S01]  /*5600*/  USEL UR7, UR59, UR7, !UP1 ;  /* 0x000000073b077287 */ /* 0x000fe2000c800000 */
[----:B------:R-:W-:Y:S01]  /*5610*/  UMOV UR5, UR9 ;  /* 0x0000000900057c82 */ /* 0x000fe20008000000 */
[----:B------:R-:W-:Y:S02]  /*5620*/  UIMAD.WIDE.U32 UR8, UR4, UR40, URZ ;  /* 0x00000028040872a5 */ /* 0x000fe4000f8e00ff */
[----:B------:R-:W-:Y:S03]  /*5630*/  USHF.R.U32.HI UR6, URZ, UR12, UR5 ;  /* 0x0000000cff067299 */ /* 0x000fe60008011605 */
[----:B------:R-:W-:Y:S01]  /*5640*/  UMOV UR5, UR11 ;  /* 0x0000000b00057c82 */ /* 0x000fe20008000000 */
[----:B------:R-:W-:Y:S02]  /*5650*/  UIMAD.WIDE.U32 UR10, UR7, UR40, URZ ;  /* 0x00000028070a72a5 */ /* 0x000fe4000f8e00ff */
[----:B------:R-:W-:Y:S02]  /*5660*/  USHF.R.U32.HI UR12, URZ, UR61, UR5 ;  /* 0x0000003dff0c7299 */ /* 0x000fe40008011605 */
[----:B------:R-:W-:Y:S01]  /*5670*/  USEL UR6, UR37, UR6, !UP0 ;  /* 0x0000000625067287 */ /* 0x000fe2000c000000 */
[----:B------:R-:W-:Y:S02]  /*5680*/  UMOV UR5, UR9 ;  /* 0x0000000900057c82 */ /* 0x000fe40008000000 */
[----:B------:R-:W-:Y:S01]  /*5690*/  UMOV UR10, UR11 ;  /* 0x0000000b000a7c82 */ /* 0x000fe20008000000 */
[----:B------:R-:W-:Y:S02]  /*56a0*/  @UP2 USHF.R.U32.HI UR4, URZ, UR41, UR5 ;  /* 0x00000029ff042299 */ /* 0x000fe40008011605 */
[----:B------:R-:W-:Y:S02]  /*56b0*/  @UP2 USHF.R.U32.HI UR7, URZ, UR41, UR10 ;  /* 0x00000029ff072299 */ /* 0x000fe4000801160a */
[----:B------:R-:W-:Y:S02]  /*56c0*/  UIMAD UR4, UR42, UR4, URZ ;  /* 0x000000042a0472a4 */ /* 0x000fe4000f8e02ff */
[----:B------:R-:W-:Y:S02]  /*56d0*/  UIMAD.WIDE.U32 UR10, UR6, UR40, URZ ;  /* 0x00000028060a72a5 */ /* 0x000fe4000f8e00ff */
[----:B------:R-:W-:Y:S02]  /*56e0*/  USEL UR5, UR38, UR12, !UP1 ;  /* 0x0000000c26057287 */ /* 0x000fe4000c800000 */
[----:B------:R-:W-:Y:S02]  /*56f0*/  UIMAD UR8, UR42, UR7, URZ ;  /* 0x000000072a0872a4 */ /* 0x000fe4000f8e02ff */
[----:B------:R-:W-:Y:S03]  /*5700*/  UISETP.GE.AND UP0, UPT, UR6, UR4, UPT ;  /* 0x000000040600728c */ /* 0x000fe6000bf06270 */
[----:B------:R-:W-:Y:S01]  /*5710*/  UMOV UR4, UR11 ;  /* 0x0000000b00047c82 */ /* 0x000fe20008000000 */
[----:B------:R-:W-:Y:S02]  /*5720*/  UISETP.GE.OR UP0, UPT, UR5, UR8, UP0 ;  /* 0x000000080500728c */ /* 0x000fe40008706670 */
[----:B------:R-:W-:Y:S02]  /*5730*/  USHF.R.U32.HI UR4, URZ, UR41, UR4 ;  /* 0x00000029ff047299 */ /* 0x000fe40008011604 */
[----:B------:R-:W-:Y:S02]  /*5740*/  UIMAD.WIDE.U32 UR8, UR5, UR40, URZ ;  /* 0x00000028050872a5 */ /* 0x000fe4000f8e00ff */
[----:B------:R-:W-:Y:S02]  /*5750*/  USEL UR11, UR6, UR4, !UP2 ;  /* 0x00000004060b7287 */ /* 0x000fe4000d000000 */
[----:B------:R-:W-:Y:S02]  /*5760*/  UIADD3 UR8, UPT, UPT, -UR5, URZ, URZ ;  /* 0x000000ff05087290 */ /* 0x000fe4000fffe1ff */
[----:B------:R-:W-:Y:S01]  /*5770*/  UIADD3 UR10, UPT, UPT, -UR11, URZ, URZ ;  /* 0x000000ff0b0a7290 */ /* 0x000fe2000fffe1ff */
[----:B------:R-:W-:Y:S01]  /*5780*/  @!UP0 UMOV UR4, UR9 ;  /* 0x0000000900048c82 */ /* 0x000fe20008000000 */
[----:B------:R-:W-:Y:S02]  /*5790*/  UIADD3 UR9, UPT, UPT, -UR6, URZ, URZ ;  /* 0x000000ff06097290 */ /* 0x000fe4000fffe1ff */
[----:B------:R-:W-:Y:S02]  /*57a0*/  @!UP0 USHF.R.U32.HI UR4, URZ, UR41, UR4 ;  /* 0x00000029ff048299 */ /* 0x000fe40008011604 */
[----:B------:R-:W-:Y:S02]  /*57b0*/  UIMAD UR10, UR42, UR10, UR6 ;  /* 0x0000000a2a0a72a4 */ /* 0x000fe4000f8e0206 */
[----:B------:R-:W-:Y:S04]  /*57c0*/  @!UP0 USEL UR4, UR5, UR4, !UP2 ;  /* 0x0000000405048287 */ /* 0x000fe8000d000000 */
[----:B------:R-:W-:Y:S02]  /*57d0*/  @!UP0 UIMAD UR10, UR7, UR10, UR4 ;  /* 0x0000000a070a82a4 */ /* 0x000fe4000f8e0204 */
[----:B------:R-:W-:Y:S02]  /*57e0*/  @!UP0 UIADD3 UR11, UPT, UPT, UR11, -UR4, URZ ;  /* 0x800000040b0b8290 */ /* 0x000fe4000fffe0ff */
[----:B------:R-:W-:Y:S02]  /*57f0*/  UIMAD UR7, UR43, UR8, UR38 ;  /* 0x000000082b0772a4 */ /* 0x000fe4000f8e0226 */
[----:B------:R-:W-:Y:S02]  /*5800*/  @!UP0 UIMAD UR6, UR11, UR42, UR5 ;  /* 0x0000002a0b0682a4 */ /* 0x000fe4000f8e0205 */
[----:B------:R-:W-:Y:S01]  /*5810*/  UIMAD UR4, UR62, UR9, UR37 ;  /* 0x000000093e0472a4 */ /* 0x000fe2000f8e0225 */
[----:B------:R-:W-:Y:S02]  /*5820*/  @!UP0 UMOV UR5, UR10 ;  /* 0x0000000a00058c82 */ /* 0x000fe40008000000 */
[----:B------:R-:W-:Y:S02]  /*5830*/  UIMAD UR38, UR5, UR43, UR7 ;  /* 0x0000002b052672a4 */ /* 0x000fe4000f8e0207 */
[----:B------:R-:W-:Y:S11]  /*5840*/  UIMAD UR37, UR6, UR62, UR4 ;  /* 0x0000003e062572a4 */ /* 0x000ff6000f8e0204 */
[----:B------:R-:W-:Y:S01]  /*5850*/  @!UPT UIADD3 URZ, UPT, UPT, URZ, URZ, URZ ;  /* 0x000000fffffff290 */ /* 0x000fe2000fffe0ff */
.L_x_88:
[----:B-1----:R-:W-:Y:S01]  /*5860*/  UISETP.NE.AND UP0, UPT, UR39, 0x1, UPT ;  /* 0x000000012700788c */ /* 0x002fe2000bf05270 */
[----:B------:R-:W-:Y:S01]  /*5870*/  IADD3 R221, PT, PT, R221, 0x1, RZ ;  /* 0x00000001dddd7810 */ /* 0x000fe20007ffe0ff */
[----:B------:R-:W-:Y:S09]  /*5880*/  UIADD3 UR11, UPT, UPT, UR46, 0x200, URZ ;  /* 0x000002002e0b7890 */ /* 0x000ff2000fffe0ff */
[----:B------:R-:W1:Y:S01]  /*5890*/  @!UP0 LDCU.128 UR12, c[0x0][0xb10] ;  /* 0x00016200ff0c87ac */ /* 0x000e620008000c00 */
[----:B------:R-:W3:Y:S01]  /*58a0*/  @!UP0 LDCU UR5, c[0x0][0xb0c] ;  /* 0x00016180ff0587ac */ /* 0x000ee20008000800 */
[----:B------:R-:W4:Y:S01]  /*58b0*/  @!UP0 LDCU UR10, c[0x0][0xb20] ;  /* 0x00016400ff0a87ac */ /* 0x000f220008000800 */
[----:B-1----:R-:W-:Y:S02]  /*58c0*/  UIMAD.WIDE.U32 UR8, UR38, UR12, URZ ;  /* 0x0000000c260872a5 */ /* 0x002fe4000f8e00ff */
[----:B------:R-:W-:Y:S02]  /*58d0*/  UIMAD.WIDE.U32 UR6, UR37, UR15, URZ ;  /* 0x0000000f250672a5 */ /* 0x000fe4000f8e00ff */
[----:B------:R-:W-:Y:S03]  /*58e0*/  @!UP0 UISETP.NE.AND UP1, UPT, UR14, 0x1, UPT ;  /* 0x000000010e00888c */ /* 0x000fe6000bf25270 */
[----:B------:R-:W-:Y:S01]  /*58f0*/  @!UP0 UMOV UR4, UR9 ;  /* 0x0000000900048c82 */ /* 0x000fe20008000000 */
[----:B---3--:R-:W-:Y:S02]  /*5900*/  @!UP0 UISETP.NE.AND UP2, UPT, UR5, 0x1, UPT ;  /* 0x000000010500888c */ /* 0x008fe4000bf45270 */
[----:B------:R-:W-:Y:S01]  /*5910*/  @!UP0 USHF.R.U32.HI UR4, URZ, UR13, UR4 ;  /* 0x0000000dff048299 */ /* 0x000fe20008011604 */
[----:B------:R-:W-:Y:S02]  /*5920*/  @!UP0 UMOV UR6, UR7 ;  /* 0x0000000700068c82 */ /* 0x000fe40008000000 */
[----:B----4-:R-:W-:Y:S02]  /*5930*/  @!UP0 USHF.R.U32.HI UR6, URZ, UR10, UR6 ;  /* 0x0000000aff068299 */ /* 0x010fe40008011606 */
[----:B------:R-:W-:Y:S02]  /*5940*/  @!UP0 USEL UR7, UR38, UR4, !UP2 ;  /* 0x0000000426078287 */ /* 0x000fe4000d000000 */
[----:B------:R-:W-:Y:S04]  /*5950*/  @!UP0 USEL UR6, UR37, UR6, !UP1 ;  /* 0x0000000625068287 */ /* 0x000fe8000c800000 */
[----:B------:R-:W-:Y:S02]  /*5960*/  @!UP0 UIADD3 UR4, UPT, UPT, -UR7, UR6, URZ ;  /* 0x0000000607048290 */ /* 0x000fe4000fffe1ff */
[----:B------:R-:W-:Y:S02]  /*5970*/  @!UP0 UIADD3 UR6, UPT, UPT, UR7, -UR6, URZ ;  /* 0x8000000607068290 */ /* 0x000fe4000fffe0ff */
[----:B------:R-:W-:Y:S02]  /*5980*/  @!UP0 UIMAD UR38, UR4, UR5, UR38 ;  /* 0x00000005042682a4 */ /* 0x000fe4000f8e0226 */
[----:B------:R-:W-:Y:S02]  /*5990*/  @!UP0 UIMAD UR37, UR6, UR14, UR37 ;  /* 0x0000000e062582a4 */ /* 0x000fe4000f8e0225 */
[----:B------:R-:W-:Y:S09]  /*59a0*/  ULOP3.LUT UP0, URZ, UR11, 0x90, URZ, 0xc0, !UPT ;  /* 0x000000900bff7892 */ /* 0x000ff2000f80c0ff */
[----:B------:R-:W-:Y:S05]  /*59b0*/  BRA.U !UP0, `(.L_x_89) ;  /* 0x00000001087c7547 */ /* 0x000fea000b800000 */
[----:B------:R-:W1:Y:S01]  /*59c0*/  LDCU.64 UR8, c[0x4][0x80] ;  /* 0x01001000ff0877ac */ /* 0x000e620008000a00 */
[----:B------:R-:W-:Y:S01]  /*59d0*/  MOV R16, 0x0 ;  /* 0x0000000000107802 */ /* 0x000fe20000000f00 */
[----:B------:R-:W-:Y:S02]  /*59e0*/  HFMA2 R12, -RZ, RZ, 0, 5.9604644775390625e-08 ;  /* 0x00000001ff0c7431 */ /* 0x000fe400000001ff */
[----:B------:R-:W-:Y:S01]  /*59f0*/  IMAD.MOV.U32 R8, RZ, RZ, 0x70 ;  /* 0x00000070ff087424 */ /* 0x000fe200078e00ff */
[----:B------:R3:W4:Y:S01]  /*5a00*/  LDC.64 R14, c[0x4][R16] ;  /* 0x01000000100e7b82 */ /* 0x0007220000000a00 */
[----:B------:R-:W2:Y:S01]  /*5a10*/  LDCU.64 UR6, c[0x4][0x88] ;  /* 0x01001100ff0677ac */ /* 0x000ea20008000a00 */
[----:B------:R-:W-:Y:S01]  /*5a20*/  IMAD.MOV.U32 R13, RZ, RZ, RZ ;  /* 0x000000ffff0d7224 */ /* 0x000fe200078e00ff */
[----:B------:R-:W2:Y:S01]  /*5a30*/  LDCU.64 UR4, c[0x4][0x8] ;  /* 0x01000100ff0477ac */ /* 0x000ea20008000a00 */
[----:B-1----:R-:W-:Y:S01]  /*5a40*/  MOV R5, UR9 ;  /* 0x0000000900057c02 */ /* 0x002fe20008000f00 */
[----:B------:R-:W-:Y:S01]  /*5a50*/  IMAD.U32 R4, RZ, RZ, UR8 ;  /* 0x00000008ff047e24 */ /* 0x000fe2000f8e00ff */
[----:B--2---:R-:W-:Y:S01]  /*5a60*/  MOV R7, UR7 ;  /* 0x0000000700077c02 */ /* 0x004fe20008000f00 */
[----:B------:R-:W-:Y:S01]  /*5a70*/  IMAD.U32 R6, RZ, RZ, UR6 ;  /* 0x00000006ff067e24 */ /* 0x000fe2000f8e00ff */
[----:B------:R-:W-:Y:S01]  /*5a80*/  MOV R11, UR5 ;  /* 0x00000005000b7c02 */ /* 0x000fe20008000f00 */
[----:B------:R-:W-:Y:S02]  /*5a90*/  IMAD.U32 R10, RZ, RZ, UR4 ;  /* 0x00000004ff0a7e24 */ /* 0x000fe4000f8e00ff */
[----:B------:R-:W-:Y:S07]  /*5aa0*/  LEPC R20, `(.L_x_90) ;  /* 0x000000001014794e */ /* 0x000fee0000000000 */
[----:B---345:R-:W-:Y:S05]  /*5ab0*/  CALL.ABS.NOINC R14 ;  /* 0x000000000e007343 */ /* 0x038fea0003c00000 */
.L_x_90:
[----:B------:R-:W1:Y:S01]  /*5ac0*/  LDCU.64 UR8, c[0x4][0x80] ;  /* 0x01001000ff0877ac */ /* 0x000e620008000a00 */
[----:B------:R-:W2:Y:S01]  /*5ad0*/  LDC.64 R16, c[0x4][R16] ;  /* 0x0100000010107b82 */ /* 0x000ea20000000a00 */
[----:B------:R-:W-:Y:S02]  /*5ae0*/  HFMA2 R12, -RZ, RZ, 0, 5.9604644775390625e-08 ;  /* 0x00000001ff0c7431 */ /* 0x000fe400000001ff */
[----:B------:R-:W-:Y:S02]  /*5af0*/  IMAD.MOV.U32 R8, RZ, RZ, 0x70 ;  /* 0x00000070ff087424 */ /* 0x000fe400078e00ff */
[----:B------:R-:W-:Y:S01]  /*5b00*/  IMAD.MOV.U32 R13, RZ, RZ, RZ ;  /* 0x000000ffff0d7224 */ /* 0x000fe200078e00ff */
[----:B------:R-:W3:Y:S01]  /*5b10*/  LDCU.64 UR6, c[0x4][0x88] ;  /* 0x01001100ff0677ac */ /* 0x000ee20008000a00 */
[----:B------:R-:W4:Y:S01]  /*5b20*/  LDCU.64 UR4, c[0x4][0x8] ;  /* 0x01000100ff0477ac */ /* 0x000f220008000a00 */
[----:B-1----:R-:W-:Y:S02]  /*5b30*/  MOV R4, UR8 ;  /* 0x0000000800047c02 */ /* 0x002fe40008000f00 */
[----:B------:R-:W-:Y:S02]  /*5b40*/  MOV R5, UR9 ;  /* 0x0000000900057c02 */ /* 0x000fe40008000f00 */
[----:B---3--:R-:W-:Y:S01]  /*5b50*/  MOV R7, UR7 ;  /* 0x0000000700077c02 */ /* 0x008fe20008000f00 */
[----:B------:R-:W-:Y:S01]  /*5b60*/  IMAD.U32 R6, RZ, RZ, UR6 ;  /* 0x00000006ff067e24 */ /* 0x000fe2000f8e00ff */
[----:B----4-:R-:W-:Y:S01]  /*5b70*/  MOV R11, UR5 ;  /* 0x00000005000b7c02 */ /* 0x010fe20008000f00 */
[----:B------:R-:W-:Y:S02]  /*5b80*/  IMAD.U32 R10, RZ, RZ, UR4 ;  /* 0x00000004ff0a7e24 */ /* 0x000fe4000f8e00ff */
[----:B------:R-:W-:Y:S07]  /*5b90*/  LEPC R20, `(.L_x_89) ;  /* 0x000000001014794e */ /* 0x000fee0000000000 */
[----:B--2---:R-:W-:Y:S05]  /*5ba0*/  CALL.ABS.NOINC R16 ;  /* 0x0000000010007343 */ /* 0x004fea0003c00000 */
.L_x_89:
[----:B------:R-:W-:Y:S02]  /*5bb0*/  R2UR UR4, R220 ;  /* 0x00000000dc0472ca */ /* 0x000fe400000e0000 */
[----:B------:R-:W-:Y:S02]  /*5bc0*/  ISETP.NE.U32.AND P3, PT, R204, RZ, PT ;  /* 0x000000ffcc00720c */ /* 0x000fe40003f65070 */
[----:B--2---:R-:W-:Y:S02]  /*5bd0*/  ISETP.NE.U32.AND P4, PT, R200, RZ, PT ;  /* 0x000000ffc800720c */ /* 0x004fe40003f85070 */
[----:B------:R-:W-:Y:S02]  /*5be0*/  ISETP.NE.AND.EX P3, PT, R205, RZ, PT, P3 ;  /* 0x000000ffcd00720c */ /* 0x000fe40003f65330 */
[----:B------:R-:W-:Y:S02]  /*5bf0*/  PLOP3.LUT P1, PT, PT, PT, PT, 0x8, 0x80 ;  /* 0x000000000080781c */ /* 0x000fe40003f2e170 */
[----:B------:R-:W-:Y:S03]  /*5c00*/  ISETP.NE.AND.EX P4, PT, R201, RZ, PT, P4 ;  /* 0x000000ffc900720c */ /* 0x000fe60003f85340 */
[----:B------:R-:W-:Y:S06]  /*5c10*/  UISETP.NE.AND UP1, UPT, UR4, URZ, UPT ;  /* 0x000000ff0400728c */ /* 0x000fec000bf25270 */
[----:B------:R-:W-:Y:S05]  /*5c20*/  PLOP3.LUT P0, PT, PT, PT, UP1, 0x80, 0x8 ;  /* 0x000000000008781c */ /* 0x000fea0003f0f018 */
[----:B------:R-:W1:Y:S08]  /*5c30*/  @UP1 LDCU.64 UR4, c[0x0][0x888] ;  /* 0x00011100ff0417ac */ /* 0x000e700008000a00 */
[----:B------:R-:W-:Y:S01]  /*5c40*/  @P0 PLOP3.LUT P1, PT, P3, PT, PT, 0x80, 0x8 ;  /* 0x000000000008081c */ /* 0x000fe20001f2f070 */
[----:B-1----:R-:W-:Y:S04]  /*5c50*/  @UP1 UISETP.NE.U32.AND UP0, UPT, UR4, URZ, UPT ;  /* 0x000000ff0400128c */ /* 0x002fe8000bf05070 */
[----:B------:R-:W-:Y:S04]  /*5c60*/  @UP1 UISETP.NE.AND.EX UP0, UPT, UR5, URZ, UPT, UP0 ;  /* 0x000000ff0500128c */ /* 0x000fe8000bf05300 */
[----:B------:R-:W-:Y:S01]  /*5c70*/  @UP1 USEL UR4, URZ, 0xffffffff, UP0 ;  /* 0xffffffffff041887 */ /* 0x000fe20008000000 */
[----:B------:R-:W-:Y:S11]  /*5c80*/  @!P3 BRA `(.L_x_91) ;  /* 0x000000000030b947 */ /* 0x000ff60003800000 */
[----:B------:R-:W-:Y:S01]  /*5c90*/  ISETP.NE.U32.AND P2, PT, R202, RZ, PT ;  /* 0x000000ffca00720c */ /* 0x000fe20003f45070 */
[----:B------:R-:W1:Y:S01]  /*5ca0*/  LDCU.64 UR6, c[0x0][0x358] ;  /* 0x00006b00ff0677ac */ /* 0x000e620008000a00 */
[----:B------:R-:W-:Y:S02]  /*5cb0*/  IMAD.MOV.U32 R206, RZ, RZ, 0x1 ;  /* 0x00000001ffce7424 */ /* 0x000fe400078e00ff */
[----:B------:R-:W-:Y:S11]  /*5cc0*/  ISETP.NE.AND.EX P2, PT, R203, RZ, PT, P2 ;  /* 0x000000ffcb00720c */ /* 0x000ff60003f45320 */
[----:B------:R-:W-:Y:S02]  /*5cd0*/  @!UPT UIADD3 URZ, UPT, UPT, URZ, URZ, URZ ;  /* 0x000000fffffff290 */ /* 0x000fe4000fffe0ff */
[----:B------:R-:W2:Y:S01]  /*5ce0*/  @P2 LDC.64 R4, c[0x0][0x888] ;  /* 0x00022200ff042b82 */ /* 0x000ea20000000a00 */
[----:B------:R-:W-:Y:S04]  /*5cf0*/  @P2 IMAD R0, R204, UR36, RZ ;  /* 0x00000024cc002c24 */ /* 0x000fe8000f8e02ff */
[----:B--2---:R-:W-:Y:S04]  /*5d00*/  @P2 IMAD.WIDE R4, R0, 0x4, R4 ;  /* 0x0000000400042825 */ /* 0x004fe800078e0204 */
[----:B------:R-:W-:Y:S01]  /*5d10*/  HFMA2 R0, -RZ, RZ, 0, 5.9604644775390625e-08 ;  /* 0x00000001ff007431 */ /* 0x000fe200000001ff */
[----:B-1---5:R1:W5:Y:S04]  /*5d20*/  @P2 LDG.E R107, desc[UR6][R4.64] ;  /* 0x00000006046b2981 */ /* 0x022368000c1e1900 */
[----:B------:R-:W-:Y:S01]  /*5d30*/  @!P2 PRMT R206, R0, 0x7610, R206 ;  /* 0x0000761000cea816 */ /* 0x000fe200000000ce */
[----:B-1----:R-:W2:Y:S06]  /*5d40*/  @!P2 LDC R107, c[0x0][0x880] ;  /* 0x00022000ff6bab82 */ /* 0x002eac0000000800 */
.L_x_91:
[----:B------:R-:W-:Y:S05]  /*5d50*/  @!P4 BRA `(.L_x_92) ;  /* 0x000000000024c947 */ /* 0x000fea0003800000 */
[----:B------:R-:W-:Y:S01]  /*5d60*/  ISETP.NE.U32.AND P2, PT, R198, RZ, PT ;  /* 0x000000ffc600720c */ /* 0x000fe20003f45070 */
[----:B------:R-:W1:Y:S03]  /*5d70*/  LDCU.64 UR6, c[0x0][0x358] ;  /* 0x00006b00ff0677ac */ /* 0x000e660008000a00 */
[----:B------:R-:W-:Y:S11]  /*5d80*/  ISETP.NE.AND.EX P2, PT, R199, RZ, PT, P2 ;  /* 0x000000ffc700720c */ /* 0x000ff60003f45320 */
[----:B------:R-:W-:Y:S02]  /*5d90*/  @!UPT UIADD3 URZ, UPT, UPT, URZ, URZ, URZ ;  /* 0x000000fffffff290 */ /* 0x000fe4000fffe0ff */
[----:B------:R-:W3:Y:S01]  /*5da0*/  @P2 LDC.64 R4, c[0x0][0x8a8] ;  /* 0x00022a00ff042b82 */ /* 0x000ee20000000a00 */
[----:B------:R-:W-:Y:S04]  /*5db0*/  @P2 IMAD R0, R200, UR36, RZ ;  /* 0x00000024c8002c24 */ /* 0x000fe8000f8e02ff */
[----:B---3--:R-:W-:Y:S05]  /*5dc0*/  @P2 IMAD.WIDE R4, R0, 0x4, R4 ;  /* 0x0000000400042825 */ /* 0x008fea00078e0204 */
[----:B-1---5:R1:W5:Y:S02]  /*5dd0*/  @P2 LDG.E R105, desc[UR6][R4.64] ;  /* 0x0000000604692981 */ /* 0x022364000c1e1900 */
[----:B-1----:R-:W3:Y:S02]  /*5de0*/  @!P2 LDC R105, c[0x0][0x8a0] ;  /* 0x00022800ff69ab82 */ /* 0x002ee40000000800 */
.L_x_92:
[----:B--2--5:R-:W-:Y:S01]  /*5df0*/  @P0 FSETP.NEU.AND P4, PT, R107, RZ, PT ;  /* 0x000000ff6b00020b */ /* 0x024fe20003f8d000 */
[----:B------:R-:W-:Y:S01]  /*5e00*/  IMAD.U32 R3, RZ, RZ, UR4 ;  /* 0x00000004ff037e24 */ /* 0x000fe2000f8e00ff */
[----:B------:R-:W-:Y:S01]  /*5e10*/  @P0 LOP3.LUT P2, RZ, R206, 0xff, RZ, 0xc0, !PT ;  /* 0x000000ffceff0812 */ /* 0x000fe2000784c0ff */
[----:B------:R-:W-:Y:S01]  /*5e20*/  BSSY B1, `(.L_x_93) ;  /* 0x000005e000017945 */ /* 0x000fe20003800000 */
[----:B------:R-:W-:Y:S02]  /*5e30*/  @P0 SEL R6, RZ, 0xffffffff, P4 ;  /* 0xffffffffff060807 */ /* 0x000fe40002000000 */
[----:B------:R-:W-:Y:S02]  /*5e40*/  CS2R R194, SRZ ;  /* 0x0000000000c27805 */ /* 0x000fe4000001ff00 */
[----:B------:R-:W-:Y:S02]  /*5e50*/  LEA R165, R104, UR46, 0x3 ;  /* 0x0000002e68a57c11 */ /* 0x000fe4000f8e18ff */
[----:B------:R-:W-:Y:S02]  /*5e60*/  CS2R R192, SRZ ;  /* 0x0000000000c07805 */ /* 0x000fe4000001ff00 */
[----:B------:R-:W-:Y:S02]  /*5e70*/  @P1 SEL R6, R3, R6, !P2 ;  /* 0x0000000603061207 */ /* 0x000fe40005000000 */
[----:B------:R-:W-:Y:S02]  /*5e80*/  CS2R R186, SRZ ;  /* 0x0000000000ba7805 */ /* 0x000fe4000001ff00 */
[----:B------:R-:W-:Y:S02]  /*5e90*/  LOP3.LUT R3, R225, 0x1, RZ, 0x3c, !PT ;  /* 0x00000001e1037812 */ /* 0x000fe400078e3cff */
[----:B------:R-:W-:Y:S02]  /*5ea0*/  CS2R R184, SRZ ;  /* 0x0000000000b87805 */ /* 0x000fe4000001ff00 */
[----:B------:R-:W-:Y:S02]  /*5eb0*/  @P0 LOP3.LUT R6, R6, 0x1, RZ, 0xc0, !PT ;  /* 0x0000000106060812 */ /* 0x000fe400078ec0ff */
[----:B------:R-:W-:Y:S02]  /*5ec0*/  CS2R R178, SRZ ;  /* 0x0000000000b27805 */ /* 0x000fe4000001ff00 */
[----:B------:R-:W-:Y:S02]  /*5ed0*/  SHF.L.U32 R4, R224, 0x1f, RZ ;  /* 0x0000001fe0047819 */ /* 0x000fe400000006ff */
[----:B------:R-:W-:Y:S02]  /*5ee0*/  CS2R R176, SRZ ;  /* 0x0000000000b07805 */ /* 0x000fe4000001ff00 */
[----:B------:R-:W-:Y:S01]  /*5ef0*/  ISETP.NE.U32.OR P6, PT, R6, 0x1, !P0 ;  /* 0x000000010600780c */ /* 0x000fe200047c5470 */
[----:B------:R-:W-:Y:S01]  /*5f00*/  IMAD.U32 R6, RZ, RZ, UR45 ;  /* 0x0000002dff067e24 */ /* 0x000fe2000f8e00ff */
[----:B------:R-:W-:Y:S02]  /*5f10*/  PLOP3.LUT P5, PT, PT, PT, PT, 0x8, 0x80 ;  /* 0x000000000080781c */ /* 0x000fe40003fae170 */
[----:B------:R-:W-:Y:S02]  /*5f20*/  CS2R R170, SRZ ;  /* 0x0000000000aa7805 */ /* 0x000fe4000001ff00 */
[----:B------:R-:W-:Y:S02]  /*5f30*/  P2R R229, PR, RZ, 0x40 ;  /* 0x00000040ffe57803 */ /* 0x000fe40000000000 */
[----:B------:R-:W-:Y:S02]  /*5f40*/  CS2R R168, SRZ ;  /* 0x0000000000a87805 */ /* 0x000fe4000001ff00 */
[----:B------:R-:W-:Y:S02]  /*5f50*/  LEA R0, R6, UR46, 0x3 ;  /* 0x0000002e06007c11 */ /* 0x000fe4000f8e18ff */
[----:B------:R-:W-:Y:S02]  /*5f60*/  CS2R R162, SRZ ;  /* 0x0000000000a27805 */ /* 0x000fe4000001ff00 */
[----:B------:R-:W-:Y:S02]  /*5f70*/  CS2R R160, SRZ ;  /* 0x0000000000a07805 */ /* 0x000fe4000001ff00 */
[----:B------:R-:W-:Y:S02]  /*5f80*/  CS2R R154, SRZ ;  /* 0x00000000009a7805 */ /* 0x000fe4000001ff00 */
[----:B------:R-:W-:Y:S02]  /*5f90*/  CS2R R152, SRZ ;  /* 0x0000000000987805 */ /* 0x000fe4000001ff00 */
[----:B------:R-:W-:Y:S02]  /*5fa0*/  CS2R R146, SRZ ;  /* 0x0000000000927805 */ /* 0x000fe4000001ff00 */
[----:B------:R-:W-:Y:S02]  /*5fb0*/  CS2R R144, SRZ ;  /* 0x0000000000907805 */ /* 0x000fe4000001ff00 */
[----:B------:R-:W-:Y:S02]  /*5fc0*/  @P6 SHF.L.U32 R5, R3, 0x1f, RZ ;  /* 0x0000001f03056819 */ /* 0x000fe400000006ff */
[----:B------:R-:W-:Y:S02]  /*5fd0*/  CS2R R138, SRZ ;  /* 0x00000000008a7805 */ /* 0x000fe4000001ff00 */
[----:B------:R-:W-:Y:S02]  /*5fe0*/  CS2R R136, SRZ ;  /* 0x0000000000887805 */ /* 0x000fe4000001ff00 */
[----:B------:R-:W-:Y:S01]  /*5ff0*/  CS2R R130, SRZ ;  /* 0x0000000000827805 */ /* 0x000fe2000001ff00 */
[----:B------:R-:W1:Y:S01]  /*6000*/  @P6 SYNCS.PHASECHK.TRANS64.TRYWAIT P0, [R0+URZ+0x60], R5 ;  /* 0x00006005000065a7 */ /* 0x000e6200080011ff */
[----:B------:R-:W-:Y:S02]  /*6010*/  CS2R R128, SRZ ;  /* 0x0000000000807805 */ /* 0x000fe4000001ff00 */
[----:B------:R-:W-:Y:S02]  /*6020*/  CS2R R122, SRZ ;  /* 0x00000000007a7805 */ /* 0x000fe4000001ff00 */
[----:B------:R-:W-:Y:S02]  /*6030*/  CS2R R120, SRZ ;  /* 0x0000000000787805 */ /* 0x000fe4000001ff00 */
[----:B------:R-:W-:Y:S02]  /*6040*/  CS2R R114, SRZ ;  /* 0x0000000000727805 */ /* 0x000fe4000001ff00 */
[----:B------:R-:W-:Y:S01]  /*6050*/  CS2R R112, SRZ ;  /* 0x0000000000707805 */ /* 0x000fe2000001ff00 */
[----:B------:R2:W4:Y:S01]  /*6060*/  SYNCS.PHASECHK.TRANS64.TRYWAIT P4, [R165+URZ+0xb0], R4 ;  /* 0x0000b004a50075a7 */ /* 0x00052200080811ff */
[----:B-1----:R-:W-:Y:S01]  /*6070*/  @P6 PLOP3.LUT P5, PT, P0, PT, PT, 0x8, 0x80 ;  /* 0x000000000080681c */ /* 0x002fe200007ae170 */
[----:B------:R-:W-:Y:S01]  /*6080*/  @!UPT UIADD3 URZ, UPT, UPT, URZ, URZ, URZ ;  /* 0x000000fffffff290 */ /* 0x000fe2000fffe0ff */
[----:B--2---:R-:W-:Y:S11]  /*6090*/  @!P6 BRA `(.L_x_94) ;  /* 0x0000000000d8e947 */ /* 0x004ff60003800000 */
[----:B------:R-:W-:Y:S01]  /*60a0*/  R2UR UR5, R217 ;  /* 0x00000000d90572ca */ /* 0x000fe200000e0000 */
[----:B------:R-:W-:Y:S01]  /*60b0*/  BSSY B0, `(.L_x_95) ;  /* 0x000000f000007945 */ /* 0x000fe20003800000 */
[----:B------:R-:W-:Y:S02]  /*60c0*/  R2UR UR4, R216 ;  /* 0x00000000d80472ca */ /* 0x000fe400000e0000 */
[----:B------:R-:W-:Y:S02]  /*60d0*/  FSETP.NEU.AND P2, PT, R107, RZ, PT ;  /* 0x000000ff6b00720b */ /* 0x000fe40003f4d000 */
[----:B------:R-:W-:Y:S02]  /*60e0*/  LOP3.LUT P1, RZ, R206, 0xff, RZ, 0xc0, !PT ;  /* 0x000000ffceff7812 */ /* 0x000fe4000782c0ff */
[----:B------:R-:W-:Y:S05]  /*60f0*/  SEL R5, RZ, 0xffffffff, P2 ;  /* 0xffffffffff057807 */ /* 0x000fea0001000000 */
[----:B------:R-:W-:Y:S04]  /*6100*/  ISETP.NE.U32.AND P0, PT, RZ, UR5, PT ;  /* 0x00000005ff007c0c */ /* 0x000fe8000bf05070 */
[----:B------:R-:W-:Y:S04]  /*6110*/  ISETP.NE.AND.EX P0, PT, RZ, UR4, PT, P0 ;  /* 0x00000004ff007c0c */ /* 0x000fe8000bf05300 */
[----:B------:R-:W-:Y:S04]  /*6120*/  SEL R6, RZ, 0xffffffff, P0 ;  /* 0xffffffffff067807 */ /* 0x000fe80000000000 */
[----:B------:R-:W-:Y:S01]  /*6130*/  @P3 SEL R5, R6, R5, !P1 ;  /* 0x0000000506053207 */ /* 0x000fe20004800000 */
[----:B------:R-:W-:Y:S03]  /*6140*/  IMAD.U32 R6, RZ, RZ, UR45 ;  /* 0x0000002dff067e24 */ /* 0x000fe6000f8e00ff */
[----:B------:R-:W-:Y:S01]  /*6150*/  LOP3.LUT R5, R5, 0x1, RZ, 0xc0, !PT ;  /* 0x0000000105057812 */ /* 0x000fe200078ec0ff */
[----:B------:R-:W-:Y:S06]  /*6160*/  @!P5 BRA `(.L_x_96) ;  /* 0x00000000000cd947 */ /* 0x000fec0003800000 */
[----:B------:R-:W-:Y:S04]  /*6170*/  SHF.L.U32 R3, R3, 0x1f, RZ ;  /* 0x0000001f03037819 */ /* 0x000fe800000006ff */
[----:B------:R-:W1:Y:S02]  /*6180*/  SYNCS.PHASECHK.TRANS64.TRYWAIT P0, [R0+URZ+0x60], R3 ;  /* 0x00006003000075a7 */ /* 0x000e6400080011ff */
[----:B-1----:R-:W-:Y:S05]  /*6190*/  @!P0 BRA `(.L_x_97) ;  /* 0x0000003800148947 */ /* 0x002fea0003800000 */
.L_x_96:
[----:B------:R-:W-:Y:S05]  /*61a0*/  BSYNC B0 ;  /* 0x0000000000007941 */ /* 0x000fea0003800000 */
.L_x_95:
[----:B------:R-:W-:Y:S02]  /*61b0*/  ISETP.NE.U32.AND P0, PT, R5, 0x1, PT ;  /* 0x000000010500780c */ /* 0x000fe40003f05070 */
[----:B------:R-:W-:Y:S02]  /*61c0*/  CS2R R114, SRZ ;  /* 0x0000000000727805 */ /* 0x000fe4000001ff00 */
        /* <DEDUP_REMOVED lines=10> */
[----:B------:R-:W-:Y:S01]  /*6270*/  CS2R R152, SRZ ;  /* 0x0000000000987805 */ /* 0x000fe2000001ff00 */
[----:B-1----:R-:W-:Y:S01]  /*6280*/  @P0 IMAD R3, R6, 0x2c00, R197 ;  /* 0x00002c0006030824 */ /* 0x002fe200078e02c5 */
        /* <DEDUP_REMOVED lines=8> */
[----:B------:R-:W-:Y:S01]  /*6310*/  IMAD.MOV.U32 R194, RZ, RZ, RZ ;  /* 0x000000ffffc27224 */ /* 0x000fe200078e00ff */
[----:B------:R-:W-:Y:S02]  /*6320*/  CS2R R192, SRZ ;  /* 0x0000000000c07805 */ /* 0x000fe4000001ff00 */
[----:B------:R-:W-:Y:S01]  /*6330*/  @P0 LEA R0, R3, UR46, 0x1 ;  /* 0x0000002e03000c11 */ /* 0x000fe2000f8e08ff */
[----:B------:R-:W-:Y:S05]  /*6340*/  @P0 WARPSYNC.ALL ;  /* 0x0000000000000948 */ /* 0x000fea0003800000 */
[----:B------:R1:W2:Y:S04]  /*6350*/  @P0 LDSM.16.M88.4 R112, [R0+0x200] ;  /* 0x000200000070083b */ /* 0x0002a80000000200 */
[----:B------:R1:W1:Y:S04]  /*6360*/  @P0 LDSM.16.M88.4 R120, [R0+0xa00] ;  /* 0x000a00000078083b */ /* 0x0002680000000200 */
        /* <DEDUP_REMOVED lines=8> */
[----:B--2---:R1:W1:Y:S02]  /*63f0*/  @P0 LDSM.16.M88.4 R192, [R0+0x5200] ;  /* 0x0052000000c0083b */ /* 0x0042640000000200 */
.L_x_94:
[----:B------:R-:W-:Y:S05]  /*6400*/  BSYNC B1 ;  /* 0x0000000000017941 */ /* 0x000fea0003800000 */
.L_x_93:
[----:B-1----:R-:W-:Y:S04]  /*6410*/  LEA.HI R0, R104, R104, RZ, 0x1 ;  /* 0x0000006868007211 */ /* 0x002fe800078f08ff */
[----:B------:R-:W-:Y:S02]  /*6420*/  SHF.R.U32.HI R7, RZ, 0x1, R0 ;  /* 0x00000001ff077819 */ /* 0x000fe40000011600 */
[----:B------:R-:W-:Y:S03]  /*6430*/  LOP3.LUT R5, R0, 0xffe, RZ, 0xc0, !PT ;  /* 0x00000ffe00057812 */ /* 0x000fe600078ec0ff */
[----:B------:R-:W-:Y:S02]  /*6440*/  IMAD R3, R7, 0xb0, R2 ;  /* 0x000000b007037824 */ /* 0x000fe400078e0202 */
[----:B------:R-:W-:Y:S04]  /*6450*/  IMAD.IADD R0, R104, 0x1, -R5 ;  /* 0x0000000168007824 */ /* 0x000fe800078e0a05 */
[----:B------:R-:W-:Y:S05]  /*6460*/  IMAD R106, R0, 0x100000, R3 ;  /* 0x00100000006a7824 */ /* 0x000fea00078e0203 */
[----:B------:R-:W-:Y:S04]  /*6470*/  SHF.R.U32.HI R6, RZ, 0x15, R106 ;  /* 0x00000015ff067819 */ /* 0x000fe8000001166a */
[----:B------:R-:W-:Y:S01]  /*6480*/  LOP3.LUT P0, RZ, R6, 0x3, R207, 0x48, !PT ;  /* 0x0000000306ff7812 */ /* 0x000fe200078048cf */
[----:B------:R-:W-:Y:S01]  /*6490*/  @!UPT UIADD3 URZ, UPT, UPT, URZ, URZ, URZ ;  /* 0x000000fffffff290 */ /* 0x000fe2000fffe0ff */
[----:B----4-:R-:W-:Y:S11]  /*64a0*/  @P4 BRA `(.L_x_98) ;  /* 0x0000000000084947 */ /* 0x010ff60003800000 */
[----:B------:R-:W1:Y:S02]  /*64b0*/  SYNCS.PHASECHK.TRANS64.TRYWAIT P1, [R165+URZ+0xb0], R4 ;  /* 0x0000b004a50075a7 */ /* 0x000e6400080211ff */
[----:B-1----:R-:W-:Y:S05]  /*64c0*/  @!P1 BRA `(.L_x_99) ;  /* 0x00000034005c9947 */ /* 0x002fea0003800000 */
.L_x_98:
[----:B------:R-:W-:Y:S05]  /*64d0*/  @!P0 BRA `(.L_x_100) ;  /* 0x0000000000408947 */ /* 0x000fea0003800000 */
[----:B------:R-:W2:Y:S01]  /*64e0*/  LDCU.64 UR8, c[0x4][0x70] ;  /* 0x01000e00ff0877ac */ /* 0x000ea20008000a00 */
[----:B------:R-:W-:Y:S01]  /*64f0*/  MOV R15, 0x0 ;  /* 0x00000000000f7802 */ /* 0x000fe20000000f00 */
[----:B------:R-:W-:Y:S02]  /*6500*/  HFMA2 R12, -RZ, RZ, 0, 5.9604644775390625e-08 ;  /* 0x00000001ff0c7431 */ /* 0x000fe400000001ff */
[----:B------:R-:W-:Y:S02]  /*6510*/  IMAD.MOV.U32 R8, RZ, RZ, 0x192 ;  /* 0x00000192ff087424 */ /* 0x000fe400078e00ff */
[----:B------:R-:W-:Y:S01]  /*6520*/  IMAD.MOV.U32 R13, RZ, RZ, RZ ;  /* 0x000000ffff0d7224 */ /* 0x000fe200078e00ff */
[----:B------:R-:W4:Y:S01]  /*6530*/  LDCU.64 UR6, c[0x4][0x78] ;  /* 0x01000f00ff0677ac */ /* 0x000f220008000a00 */
[----:B------:R-:W3:Y:S01]  /*6540*/  LDC.64 R14, c[0x4][R15] ;  /* 0x010000000f0e7b82 */ /* 0x000ee20000000a00 */
[----:B------:R-:W5:Y:S01]  /*6550*/  LDCU.64 UR4, c[0x4][0x10] ;  /* 0x01000200ff0477ac */ /* 0x000f620008000a00 */
[----:B--2---:R-:W-:Y:S01]  /*6560*/  MOV R5, UR9 ;  /* 0x0000000900057c02 */ /* 0x004fe20008000f00 */
[----:B-1----:R-:W-:Y:S01]  /*6570*/  IMAD.U32 R4, RZ, RZ, UR8 ;  /* 0x00000008ff047e24 */ /* 0x002fe2000f8e00ff */
[----:B----4-:R-:W-:Y:S01]  /*6580*/  MOV R7, UR7 ;  /* 0x0000000700077c02 */ /* 0x010fe20008000f00 */
[----:B------:R-:W-:Y:S01]  /*6590*/  IMAD.U32 R6, RZ, RZ, UR6 ;  /* 0x00000006ff067e24 */ /* 0x000fe2000f8e00ff */
[----:B-----5:R-:W-:Y:S01]  /*65a0*/  MOV R11, UR5 ;  /* 0x00000005000b7c02 */ /* 0x020fe20008000f00 */
[----:B------:R-:W-:Y:S02]  /*65b0*/  IMAD.U32 R10, RZ, RZ, UR4 ;  /* 0x00000004ff0a7e24 */ /* 0x000fe4000f8e00ff */
[----:B------:R-:W-:Y:S07]  /*65c0*/  LEPC R20, `(.L_x_100) ;  /* 0x000000001014794e */ /* 0x000fee0000000000 */
[----:B---3--:R-:W-:Y:S05]  /*65d0*/  CALL.ABS.NOINC R14 ;  /* 0x000000000e007343 */ /* 0x008fea0003c00000 */
.L_x_100:
[----:B------:R-:W-:Y:S05]  /*65e0*/  WARPSYNC.ALL ;  /* 0x0000000000007948 */ /* 0x000fea0003800000 */
[C---:B------:R-:W-:Y:S01]  /*65f0*/  R2UR UR4, R106.reuse ;  /* 0x000000006a0472ca */ /* 0x040fe200000e0000 */
[----:B------:R-:W-:Y:S05]  /*6600*/  VIADD R0, R106, 0x10 ;  /* 0x000000106a007836 */ /* 0x000fea0000000000 */
[----:B------:R-:W-:Y:S04]  /*6610*/  SHF.R.U32.HI R0, RZ, 0x15, R0 ;  /* 0x00000015ff007819 */ /* 0x000fe80000011600 */
[----:B------:R-:W-:Y:S03]  /*6620*/  LOP3.LUT P0, RZ, R0, 0x3, R207, 0x48, !PT ;  /* 0x0000000300ff7812 */ /* 0x000fe600078048cf */
[----:B------:R-:W2:Y:S10]  /*6630*/  LDTM.16dp256bit.x2 R96, tmem[UR4] ;  /* 0x00000004006079ee */ /* 0x000eb400080a0000 */
[----:B--2---:R-:W-:Y:S05]  /*6640*/  @!P0 BRA `(.L_x_101) ;  /* 0x0000000000408947 */ /* 0x004fea0003800000 */
        /* <DEDUP_REMOVED lines=16> */
.L_x_101:
[----:B------:R-:W-:Y:S05]  /*6750*/  WARPSYNC.ALL ;  /* 0x0000000000007948 */ /* 0x000fea0003800000 */
[C---:B------:R-:W-:Y:S01]  /*6760*/  R2UR UR4, R106.reuse ;  /* 0x000000006a0472ca */ /* 0x040fe200000e0000 */
[----:B------:R-:W-:Y:S05]  /*6770*/  VIADD R0, R106, 0x20 ;  /* 0x000000206a007836 */ /* 0x000fea0000000000 */
[----:B------:R-:W-:Y:S04]  /*6780*/  SHF.R.U32.HI R0, RZ, 0x15, R0 ;  /* 0x00000015ff007819 */ /* 0x000fe80000011600 */
[----:B------:R-:W-:Y:S03]  /*6790*/  LOP3.LUT P0, RZ, R0, 0x3, R207, 0x48, !PT ;  /* 0x0000000300ff7812 */ /* 0x000fe600078048cf */
[----:B------:R-:W2:Y:S10]  /*67a0*/  LDTM.16dp256bit.x2 R88, tmem[UR4+0x10] ;  /* 0x00001004005879ee */ /* 0x000eb400080a0000 */
        /* <DEDUP_REMOVED lines=17> */
.L_x_102:
        /* <DEDUP_REMOVED lines=23> */
.L_x_103:
        /* <DEDUP_REMOVED lines=23> */
.L_x_104:
        /* <DEDUP_REMOVED lines=23> */
.L_x_105:
        /* <DEDUP_REMOVED lines=23> */
.L_x_106:
        /* <DEDUP_REMOVED lines=23> */
.L_x_107:
        /* <DEDUP_REMOVED lines=23> */
.L_x_108:
        /* <DEDUP_REMOVED lines=23> */
.L_x_109:
        /* <DEDUP_REMOVED lines=23> */
.L_x_110:
[----:B------:R-:W-:Y:S01]  /*7440*/  ISETP.NE.AND P0, PT, R226, RZ, PT ;  /* 0x000000ffe200720c */ /* 0x000fe20003f05270 */
[----:B------:R-:W-:Y:S05]  /*7450*/  WARPSYNC.ALL ;  /* 0x0000000000007948 */ /* 0x000fea0003800000 */
[----:B------:R-:W-:Y:S01]  /*7460*/  R2UR UR4, R106 ;  /* 0x000000006a0472ca */ /* 0x000fe200000e0000 */
[C---:B---3--:R-:W-:Y:S01]  /*7470*/  FMUL R0, R105.reuse, R96 ;  /* 0x0000006069007220 */ /* 0x048fe20000400000 */
[C---:B------:R-:W-:Y:S01]  /*7480*/  SHF.L.U32 R108, R112.reuse, 0x10, RZ ;  /* 0x00000010706c7819 */ /* 0x040fe200000006ff */
[C---:B------:R-:W-:Y:S01]  /*7490*/  FMUL R3, R105.reuse, R97 ;  /* 0x0000006169037220 */ /* 0x040fe20000400000 */
[----:B------:R-:W-:Y:S01]  /*74a0*/  LOP3.LUT R110, R112, 0xffff0000, RZ, 0xc0, !PT ;  /* 0xffff0000706e7812 */ /* 0x000fe200078ec0ff */
[----:B------:R-:W-:Y:S01]  /*74b0*/  FMUL R12, R105, R98 ;  /* 0x00000062690c7220 */ /* 0x000fe20000400000 */
[----:B------:R-:W-:Y:S01]  /*74c0*/  SHF.L.U32 R109, R113, 0x10, RZ ;  /* 0x00000010716d7819 */ /* 0x000fe200000006ff */
[----:B------:R-:W-:Y:S01]  /*74d0*/  FFMA R0, R107, R108, R0 ;  /* 0x0000006c6b007223 */ /* 0x000fe20000000000 */
[----:B------:R-:W-:Y:S01]  /*74e0*/  LOP3.LUT R112, R113, 0xffff0000, RZ, 0xc0, !PT ;  /* 0xffff000071707812 */ /* 0x000fe200078ec0ff */
[----:B------:R-:W-:Y:S01]  /*74f0*/  FFMA R3, R107, R110, R3 ;  /* 0x0000006e6b037223 */ /* 0x000fe20000000003 */
[----:B------:R-:W-:Y:S01]  /*7500*/  SHF.L.U32 R113, R115, 0x10, RZ ;  /* 0x0000001073717819 */ /* 0x000fe200000006ff */
[----:B------:R-:W-:Y:S01]  /*7510*/  FFMA R12, R107, R109, R12 ;  /* 0x0000006d6b0c7223 */ /* 0x000fe2000000000c */
[----:B------:R-:W-:Y:S01]  /*7520*/  LOP3.LUT R116, R115, 0xffff0000, RZ, 0xc0, !PT ;  /* 0xffff000073747812 */ /* 0x000fe200078ec0ff */
[----:B-1----:R-:W1:Y:S01]  /*7530*/  LDTM.16dp256bit.x2 R4, tmem[UR4+0xa0] ;  /* 0x0000a004000479ee */ /* 0x002e6200080a0000 */
[C---:B------:R-:W-:Y:S01]  /*7540*/  SHF.L.U32 R115, R120.reuse, 0x10, RZ ;  /* 0x0000001078737819 */ /* 0x040fe200000006ff */
[----:B------:R-:W-:Y:S01]  /*7550*/  NOP ;  /* 0x0000000000007918 */ /* 0x000fe20000000000 */
[----:B------:R-:W-:Y:S01]  /*7560*/  LOP3.LUT R118, R120, 0xffff0000, RZ, 0xc0, !PT ;  /* 0xffff000078767812 */ /* 0x000fe200078ec0ff */
[----:B------:R-:W-:Y:S01]  /*7570*/  FMUL R13, R105, R99 ;  /* 0x00000063690d7220 */ /* 0x000fe20000400000 */
[----:B------:R-:W-:Y:S01]  /*7580*/  SHF.L.U32 R117, R121, 0x10, RZ ;  /* 0x0000001079757819 */ /* 0x000fe200000006ff */
[----:B------:R-:W-:Y:S01]  /*7590*/  FMUL R14, R105, R100 ;  /* 0x00000064690e7220 */ /* 0x000fe20000400000 */
[----:B------:R-:W-:Y:S01]  /*75a0*/  LOP3.LUT R120, R121, 0xffff0000, RZ, 0xc0, !PT ;  /* 0xffff000079787812 */ /* 0x000fe200078ec0ff */
[----:B------:R-:W-:Y:S01]  /*75b0*/  FFMA R13, R107, R112, R13 ;  /* 0x000000706b0d7223 */ /* 0x000fe2000000000d */
[----:B------:R-:W-:Y:S01]  /*75c0*/  SHF.L.U32 R121, R123, 0x10, RZ ;  /* 0x000000107b797819 */ /* 0x000fe200000006ff */
[----:B------:R-:W-:Y:S01]  /*75d0*/  FMUL R15, R105, R101 ;  /* 0x00000065690f7220 */ /* 0x000fe20000400000 */
[----:B------:R-:W-:Y:S01]  /*75e0*/  LOP3.LUT R124, R123, 0xffff0000, RZ, 0xc0, !PT ;  /* 0xffff00007b7c7812 */ /* 0x000fe200078ec0ff */
[C---:B------:R-:W-:Y:S01]  /*75f0*/  FMUL R16, R105.reuse, R102 ;  /* 0x0000006669107220 */ /* 0x040fe20000400000 */
[C---:B------:R-:W-:Y:S01]  /*7600*/  SHF.L.U32 R123, R128.reuse, 0x10, RZ ;  /* 0x00000010807b7819 */ /* 0x040fe200000006ff */
[C---:B------:R-:W-:Y:S01]  /*7610*/  FMUL R17, R105.reuse, R103 ;  /* 0x0000006769117220 */ /* 0x040fe20000400000 */
[----:B------:R-:W-:Y:S01]  /*7620*/  LOP3.LUT R126, R128, 0xffff0000, RZ, 0xc0, !PT ;  /* 0xffff0000807e7812 */ /* 0x000fe200078ec0ff */
[----:B------:R-:W-:Y:S01]  /*7630*/  FMUL R18, R105, R88 ;  /* 0x0000005869127220 */ /* 0x000fe20000400000 */
[----:B------:R-:W-:Y:S01]  /*7640*/  SHF.L.U32 R125, R129, 0x10, RZ ;  /* 0x00000010817d7819 */ /* 0x000fe200000006ff */
[----:B------:R-:W-:Y:S01]  /*7650*/  FMUL R19, R105, R89 ;  /* 0x0000005969137220 */ /* 0x000fe20000400000 */
[----:B------:R-:W-:Y:S01]  /*7660*/  LOP3.LUT R128, R129, 0xffff0000, RZ, 0xc0, !PT ;  /* 0xffff000081807812 */ /* 0x000fe200078ec0ff */
[----:B------:R-:W-:Y:S01]  /*7670*/  FMUL R20, R105, R90 ;  /* 0x0000005a69147220 */ /* 0x000fe20000400000 */
        /* <DEDUP_REMOVED lines=36> */
[----:B------:R-:W-:Y:S01]  /*78c0*/  R2UR UR5, R165 ;  /* 0x00000000a50572ca */ /* 0x000fe200000e0000 */
        /* <DEDUP_REMOVED lines=12> */
[----:B------:R-:W-:Y:S01]  /*7990*/  UIADD3 UR4, UPT, UPT, UR5, 0xd0, URZ ;  /* 0x000000d005047890 */ /* 0x000fe2000fffe0ff */
[----:B------:R-:W-:Y:S01]  /*79a0*/  SHF.L.U32 R161, R163, 0x10, RZ ;  /* 0x00000010a3a17819 */ /* 0x000fe200000006ff */
[----:B------:R-:W-:Y:S01]  /*79b0*/  FMUL R67, R105, R67 ;  /* 0x0000004369437220 */ /* 0x000fe20000400000 */
[----:B------:R-:W-:Y:S01]  /*79c0*/  LOP3.LUT R164, R163, 0xffff0000, RZ, 0xc0, !PT ;  /* 0xffff0000a3a47812 */ /* 0x000fe200078ec0ff */
[----:B------:R-:W-:Y:S01]  /*79d0*/  UPRMT UR4, UR44, 0x654, UR4 ;  /* 0x000006542c047896 */ /* 0x000fe20008000004 */
        /* <DEDUP_REMOVED lines=8> */
[C---:B------:R-:W-:Y:S01]  /*7a60*/  SHF.L.U32 R169, R171.reuse, 0x10, RZ ;  /* 0x00000010aba97819 */ /* 0x040fe200000006ff */
[----:B-1----:R-:W-:Y:S01]  /*7a70*/  SYNCS.ARRIVE.TRANS64.RED.A1T0 RZ, [UR4], RZ ;  /* 0x000000ffffff79a7 */ /* 0x002fe20008100404 */
[----:B------:R-:W-:Y:S01]  /*7a80*/  LOP3.LUT R172, R171, 0xffff0000, RZ, 0xc0, !PT ;  /* 0xffff0000abac7812 */ /* 0x000fe200078ec0ff */
[C---:B------:R-:W-:Y:S01]  /*7a90*/  FMUL R56, R105.reuse, R56 ;  /* 0x0000003869387220 */ /* 0x040fe20000400000 */
[C---:B------:R-:W-:Y:S01]  /*7aa0*/  SHF.L.U32 R171, R176.reuse, 0x10, RZ ;  /* 0x00000010b0ab7819 */ /* 0x040fe200000006ff */
[C---:B------:R-:W-:Y:S01]  /*7ab0*/  FMUL R57, R105.reuse, R57 ;  /* 0x0000003969397220 */ /* 0x040fe20000400000 */
[----:B------:R-:W-:Y:S01]  /*7ac0*/  LOP3.LUT R174, R176, 0xffff0000, RZ, 0xc0, !PT ;  /* 0xffff0000b0ae7812 */ /* 0x000fe200078ec0ff */
[C---:B------:R-:W-:Y:S01]  /*7ad0*/  FMUL R58, R105.reuse, R58 ;  /* 0x0000003a693a7220 */ /* 0x040fe20000400000 */
[C---:B------:R-:W-:Y:S01]  /*7ae0*/  SHF.L.U32 R111, R114.reuse, 0x10, RZ ;  /* 0x00000010726f7819 */ /* 0x040fe200000006ff */
[----:B------:R-:W-:Y:S01]  /*7af0*/  FMUL R59, R105, R59 ;  /* 0x0000003b693b7220 */ /* 0x000fe20000400000 */
[----:B------:R-:W-:Y:S01]  /*7b00*/  SHF.L.U32 R173, R177, 0x10, RZ ;  /* 0x00000010b1ad7819 */ /* 0x000fe200000006ff */
[----:B------:R-:W-:Y:S01]  /*7b10*/  FMUL R60, R105, R60 ;  /* 0x0000003c693c7220 */ /* 0x000fe20000400000 */
[----:B------:R-:W-:Y:S01]  /*7b20*/  LOP3.LUT R176, R177, 0xffff0000, RZ, 0xc0, !PT ;  /* 0xffff0000b1b07812 */ /* 0x000fe200078ec0ff */
[----:B------:R-:W-:Y:S01]  /*7b30*/  FFMA R14, R107, R111, R14 ;  /* 0x0000006f6b0e7223 */ /* 0x000fe2000000000e */
[----:B------:R-:W-:Y:S01]  /*7b40*/  LOP3.LUT R114, R114, 0xffff0000, RZ, 0xc0, !PT ;  /* 0xffff000072727812 */ /* 0x000fe200078ec0ff */
[----:B------:R-:W-:Y:S01]  /*7b50*/  FMUL R61, R105, R61 ;  /* 0x0000003d693d7220 */ /* 0x000fe20000400000 */
[----:B------:R-:W-:Y:S01]  /*7b60*/  SHF.L.U32 R177, R179, 0x10, RZ ;  /* 0x00000010b3b17819 */ /* 0x000fe200000006ff */
[----:B------:R-:W-:Y:S01]  /*7b70*/  FMUL R62, R105, R62 ;  /* 0x0000003e693e7220 */ /* 0x000fe20000400000 */
[----:B------:R-:W-:Y:S01]  /*7b80*/  LOP3.LUT R180, R179, 0xffff0000, RZ, 0xc0, !PT ;  /* 0xffff0000b3b47812 */ /* 0x000fe200078ec0ff */
[C---:B------:R-:W-:Y:S01]  /*7b90*/  FFMA R15, R107.reuse, R114, R15 ;  /* 0x000000726b0f7223 */ /* 0x040fe2000000000f */
[C---:B------:R-:W-:Y:S01]  /*7ba0*/  SHF.L.U32 R179, R184.reuse, 0x10, RZ ;  /* 0x00000010b8b37819 */ /* 0x040fe200000006ff */
[C---:B------:R-:W-:Y:S01]  /*7bb0*/  FFMA R16, R107.reuse, R113, R16 ;  /* 0x000000716b107223 */ /* 0x040fe20000000010 */
[----:B------:R-:W-:Y:S01]  /*7bc0*/  LOP3.LUT R182, R184, 0xffff0000, RZ, 0xc0, !PT ;  /* 0xffff0000b8b67812 */ /* 0x000fe200078ec0ff */
[----:B------:R-:W-:Y:S01]  /*7bd0*/  FFMA R17, R107, R116, R17 ;  /* 0x000000746b117223 */ /* 0x000fe20000000011 */
[----:B------:R-:W-:Y:S01]  /*7be0*/  SHF.L.U32 R181, R185, 0x10, RZ ;  /* 0x00000010b9b57819 */ /* 0x000fe200000006ff */
[----:B------:R-:W-:Y:S01]  /*7bf0*/  FFMA R18, R107, R115, R18 ;  /* 0x000000736b127223 */ /* 0x000fe20000000012 */
[----:B------:R-:W-:Y:S01]  /*7c00*/  LOP3.LUT R184, R185, 0xffff0000, RZ, 0xc0, !PT ;  /* 0xffff0000b9b87812 */ /* 0x000fe200078ec0ff */
[C---:B------:R-:W-:Y:S01]  /*7c10*/  FFMA R19, R107.reuse, R118, R19 ;  /* 0x000000766b137223 */ /* 0x040fe20000000013 */
[----:B------:R-:W-:Y:S01]  /*7c20*/  MOV R212, UR45 ;  /* 0x0000002d00d47c02 */ /* 0x000fe20008000f00 */
[----:B------:R-:W-:Y:S01]  /*7c30*/  FFMA R20, R107, R117, R20 ;  /* 0x000000756b147223 */ /* 0x000fe20000000014 */
[----:B------:R-:W-:Y:S01]  /*7c40*/  SHF.L.U32 R185, R187, 0x10, RZ ;  /* 0x00000010bbb97819 */ /* 0x000fe200000006ff */
[----:B------:R-:W-:Y:S01]  /*7c50*/  FFMA R21, R107, R120, R21 ;  /* 0x000000786b157223 */ /* 0x000fe20000000015 */
        /* <DEDUP_REMOVED lines=13> */
[----:B------:R-:W-:Y:S01]  /*7d30*/  IMAD R195, R212, 0x2c00, R197 ;  /* 0x00002c00d4c37824 */ /* 0x000fe200078e02c5 */
[----:B------:R-:W-:Y:S01]  /*7d40*/  F2FP.BF16.F32.PACK_AB R208, R3, R0 ;  /* 0x0000000003d0723e */ /* 0x000fe200000010ff */
[----:B------:R-:W-:Y:S01]  /*7d50*/  FMUL R53, R105, R53 ;  /* 0x0000003569357220 */ /* 0x000fe20000400000 */
[----:B------:R-:W-:Y:S01]  /*7d60*/  F2FP.BF16.F32.PACK_AB R209, R13, R12 ;  /* 0x0000000c0dd1723e */ /* 0x000fe200000010ff */
[----:B------:R-:W-:Y:S01]  /*7d70*/  FMUL R54, R105, R54 ;  /* 0x0000003669367220 */ /* 0x000fe20000400000 */
[----:B------:R-:W-:Y:S01]  /*7d80*/  F2FP.BF16.F32.PACK_AB R210, R15, R14 ;  /* 0x0000000e0fd2723e */ /* 0x000fe200000010ff */
[----:B------:R-:W-:Y:S01]  /*7d90*/  FMUL R55, R105, R55 ;  /* 0x0000003769377220 */ /* 0x000fe20000400000 */
[----:B------:R-:W-:Y:S01]  /*7da0*/  F2FP.BF16.F32.PACK_AB R211, R17, R16 ;  /* 0x0000001011d3723e */ /* 0x000fe200000010ff */
[----:B------:R-:W-:Y:S01]  /*7db0*/  FMUL R40, R105, R40 ;  /* 0x0000002869287220 */ /* 0x000fe20000400000 */
[----:B------:R-:W-:Y:S01]  /*7dc0*/  LEA R195, R195, UR46, 0x1 ;  /* 0x0000002ec3c37c11 */ /* 0x000fe2000f8e08ff */
[C---:B------:R-:W-:Y:S01]  /*7dd0*/  FMUL R41, R105.reuse, R41 ;  /* 0x0000002969297220 */ /* 0x040fe20000400000 */
[C---:B------:R-:W-:Y:S01]  /*7de0*/  SHF.L.U32 R119, R122.reuse, 0x10, RZ ;  /* 0x000000107a777819 */ /* 0x040fe200000006ff */
[----:B------:R-:W-:Y:S01]  /*7df0*/  FMUL R42, R105, R42 ;  /* 0x0000002a692a7220 */ /* 0x000fe20000400000 */
[----:B------:R-:W-:Y:S01]  /*7e00*/  LOP3.LUT R122, R122, 0xffff0000, RZ, 0xc0, !PT ;  /* 0xffff00007a7a7812 */ /* 0x000fe200078ec0ff */
[----:B------:R1:W-:Y:S01]  /*7e10*/  STSM.16.M88.4 [R195+0x200], R208 ;  /* 0x000200d0c3007844 */ /* 0x0003e20000000200 */
[C---:B------:R-:W-:Y:S01]  /*7e20*/  SHF.L.U32 R127, R130.reuse, 0x10, RZ ;  /* 0x00000010827f7819 */ /* 0x040fe200000006ff */
[C---:B------:R-:W-:Y:S01]  /*7e30*/  FFMA R22, R107.reuse, R119, R22 ;  /* 0x000000776b167223 */ /* 0x040fe20000000016 */
[----:B------:R-:W-:Y:S01]  /*7e40*/  LOP3.LUT R130, R130, 0xffff0000, RZ, 0xc0, !PT ;  /* 0xffff000082827812 */ /* 0x000fe200078ec0ff */
[----:B------:R-:W-:Y:S01]  /*7e50*/  FFMA R23, R107, R122, R23 ;  /* 0x0000007a6b177223 */ /* 0x000fe20000000017 */
[----:B------:R-:W-:Y:S01]  /*7e60*/  F2FP.BF16.F32.PACK_AB R212, R19, R18 ;  /* 0x0000001213d4723e */ /* 0x000fe200000010ff */
[----:B------:R-:W-:Y:S01]  /*7e70*/  FFMA R88, R107, R121, R88 ;  /* 0x000000796b587223 */ /* 0x000fe20000000058 */
[----:B------:R-:W-:Y:S01]  /*7e80*/  F2FP.BF16.F32.PACK_AB R213, R21, R20 ;  /* 0x0000001415d5723e */ /* 0x000fe200000010ff */
[----:B------:R-:W-:Y:S01]  /*7e90*/  FFMA R89, R107, R124, R89 ;  /* 0x0000007c6b597223 */ /* 0x000fe20000000059 */
[----:B------:R-:W-:Y:S01]  /*7ea0*/  F2FP.BF16.F32.PACK_AB R214, R23, R22 ;  /* 0x0000001617d6723e */ /* 0x000fe200000010ff */
[C---:B------:R-:W-:Y:S01]  /*7eb0*/  FFMA R80, R107.reuse, R123, R80 ;  /* 0x0000007b6b507223 */ /* 0x040fe20000000050 */
[C---:B------:R-:W-:Y:S01]  /*7ec0*/  SHF.L.U32 R135, R138.reuse, 0x10, RZ ;  /* 0x000000108a877819 */ /* 0x040fe200000006ff */
[----:B------:R-:W-:Y:S01]  /*7ed0*/  FFMA R81, R107, R126, R81 ;  /* 0x0000007e6b517223 */ /* 0x000fe20000000051 */
[----:B------:R-:W-:Y:S01]  /*7ee0*/  F2FP.BF16.F32.PACK_AB R215, R89, R88 ;  /* 0x0000005859d7723e */ /* 0x000fe200000010ff */
[C---:B------:R-:W-:Y:S01]  /*7ef0*/  FFMA R82, R107.reuse, R125, R82 ;  /* 0x0000007d6b527223 */ /* 0x040fe20000000052 */
[----:B------:R-:W-:Y:S01]  /*7f00*/  LOP3.LUT R138, R138, 0xffff0000, RZ, 0xc0, !PT ;  /* 0xffff00008a8a7812 */ /* 0x000fe200078ec0ff */
[C---:B------:R-:W-:Y:S01]  /*7f10*/  FFMA R83, R107.reuse, R128, R83 ;  /* 0x000000806b537223 */ /* 0x040fe20000000053 */
[C---:B------:R-:W-:Y:S01]  /*7f20*/  SHF.L.U32 R143, R146.reuse, 0x10, RZ ;  /* 0x00000010928f7819 */ /* 0x040fe200000006ff */
[C---:B------:R-:W-:Y:S01]  /*7f30*/  FFMA R84, R107.reuse, R127, R84 ;  /* 0x0000007f6b547223 */ /* 0x040fe20000000054 */
[----:B------:R-:W-:Y:S01]  /*7f40*/  LOP3.LUT R146, R146, 0xffff0000, RZ, 0xc0, !PT ;  /* 0xffff000092927812 */ /* 0x000fe200078ec0ff */
[----:B------:R2:W-:Y:S01]  /*7f50*/  STSM.16.M88.4 [R195+0xa00], R212 ;  /* 0x000a00d4c3007844 */ /* 0x0005e20000000200 */
[C---:B------:R-:W-:Y:S01]  /*7f60*/  FFMA R85, R107.reuse, R130, R85 ;  /* 0x000000826b557223 */ /* 0x040fe20000000055 */
[C---:B------:R-:W-:Y:S01]  /*7f70*/  SHF.L.U32 R151, R154.reuse, 0x10, RZ ;  /* 0x000000109a977819 */ /* 0x040fe200000006ff */
[C---:B------:R-:W-:Y:S01]  /*7f80*/  FFMA R86, R107.reuse, R129, R86 ;  /* 0x000000816b567223 */ /* 0x040fe20000000056 */
[C---:B------:R-:W-:Y:S01]  /*7f90*/  FFMA R87, R107.reuse, R132, R87 ;  /* 0x000000846b577223 */ /* 0x040fe20000000057 */
[----:B------:R-:W-:Y:S01]  /*7fa0*/  LOP3.LUT R154, R154, 0xffff0000, RZ, 0xc0, !PT ;  /* 0xffff00009a9a7812 */ /* 0x000fe200078ec0ff */
[C---:B------:R-:W-:Y:S01]  /*7fb0*/  FFMA R72, R107.reuse, R131, R72 ;  /* 0x000000836b487223 */ /* 0x040fe20000000048 */
[C---:B------:R-:W-:Y:S01]  /*7fc0*/  FFMA R73, R107.reuse, R134, R73 ;  /* 0x000000866b497223 */ /* 0x040fe20000000049 */
[C---:B------:R-:W-:Y:S01]  /*7fd0*/  SHF.L.U32 R159, R162.reuse, 0x10, RZ ;  /* 0x00000010a29f7819 */ /* 0x040fe200000006ff */
[C---:B------:R-:W-:Y:S01]  /*7fe0*/  FFMA R74, R107.reuse, R133, R74 ;  /* 0x000000856b4a7223 */ /* 0x040fe2000000004a */
[----:B------:R-:W-:Y:S01]  /*7ff0*/  FFMA R75, R107, R136, R75 ;  /* 0x000000886b4b7223 */ /* 0x000fe2000000004b */
[----:B-1----:R-:W-:Y:S01]  /*8000*/  F2FP.BF16.F32.PACK_AB R208, R81, R80 ;  /* 0x0000005051d0723e */ /* 0x002fe200000010ff */
[----:B------:R-:W-:Y:S01]  /*8010*/  FFMA R76, R107, R135, R76 ;  /* 0x000000876b4c7223 */ /* 0x000fe2000000004c */
[----:B------:R-:W-:Y:S01]  /*8020*/  F2FP.BF16.F32.PACK_AB R209, R83, R82 ;  /* 0x0000005253d1723e */ /* 0x000fe200000010ff */
[----:B------:R-:W-:Y:S01]  /*8030*/  FFMA R77, R107, R138, R77 ;  /* 0x0000008a6b4d7223 */ /* 0x000fe2000000004d */
[----:B------:R-:W-:Y:S01]  /*8040*/  F2FP.BF16.F32.PACK_AB R210, R85, R84 ;  /* 0x0000005455d2723e */ /* 0x000fe200000010ff */
[----:B------:R-:W-:Y:S01]  /*8050*/  FFMA R78, R107, R137, R78 ;  /* 0x000000896b4e7223 */ /* 0x000fe2000000004e */
[----:B------:R-:W-:Y:S01]  /*8060*/  F2FP.BF16.F32.PACK_AB R211, R87, R86 ;  /* 0x0000005657d3723e */ /* 0x000fe200000010ff */
[C---:B------:R-:W-:Y:S01]  /*8070*/  FFMA R79, R107.reuse, R140, R79 ;  /* 0x0000008c6b4f7223 */ /* 0x040fe2000000004f */
[C---:B------:R-:W-:Y:S01]  /*8080*/  FFMA R64, R107.reuse, R139, R64 ;  /* 0x0000008b6b407223 */ /* 0x040fe20000000040 */
[C---:B------:R-:W-:Y:S01]  /*8090*/  FFMA R65, R107.reuse, R142, R65 ;  /* 0x0000008e6b417223 */ /* 0x040fe20000000041 */
[C---:B------:R-:W-:Y:S01]  /*80a0*/  FFMA R66, R107.reuse, R141, R66 ;  /* 0x0000008d6b427223 */ /* 0x040fe20000000042 */
[----:B------:R1:W-:Y:S01]  /*80b0*/  STSM.16.M88.4 [R195+0x1200], R208 ;  /* 0x001200d0c3007844 */ /* 0x0003e20000000200 */
[C---:B------:R-:W-:Y:S01]  /*80c0*/  FFMA R67, R107.reuse, R144, R67 ;  /* 0x000000906b437223 */ /* 0x040fe20000000043 */
[----:B------:R-:W-:Y:S01]  /*80d0*/  LOP3.LUT R162, R162, 0xffff0000, RZ, 0xc0, !PT ;  /* 0xffff0000a2a27812 */ /* 0x000fe200078ec0ff */
[C---:B------:R-:W-:Y:S01]  /*80e0*/  FFMA R68, R107.reuse, R143, R68 ;  /* 0x0000008f6b447223 */ /* 0x040fe20000000044 */
[C---:B------:R-:W-:Y:S01]  /*80f0*/  FFMA R69, R107.reuse, R146, R69 ;  /* 0x000000926b457223 */ /* 0x040fe20000000045 */
[C---:B------:R-:W-:Y:S01]  /*8100*/  SHF.L.U32 R167, R170.reuse, 0x10, RZ ;  /* 0x00000010aaa77819 */ /* 0x040fe200000006ff */
[C---:B------:R-:W-:Y:S01]  /*8110*/  FFMA R70, R107.reuse, R145, R70 ;  /* 0x000000916b467223 */ /* 0x040fe20000000046 */
[C---:B------:R-:W-:Y:S01]  /*8120*/  FFMA R71, R107.reuse, R148, R71 ;  /* 0x000000946b477223 */ /* 0x040fe20000000047 */
[----:B------:R-:W-:Y:S01]  /*8130*/  LOP3.LUT R170, R170, 0xffff0000, RZ, 0xc0, !PT ;  /* 0xffff0000aaaa7812 */ /* 0x000fe200078ec0ff */
[----:B------:R-:W-:Y:S01]  /*8140*/  FFMA R56, R107, R147, R56 ;  /* 0x000000936b387223 */ /* 0x000fe20000000038 */
[----:B--2---:R-:W-:Y:S01]  /*8150*/  F2FP.BF16.F32.PACK_AB R212, R73, R72 ;  /* 0x0000004849d4723e */ /* 0x004fe200000010ff */
        /* <DEDUP_REMOVED lines=12> */
[C---:B------:R-:W-:Y:S01]  /*8220*/  FFMA R49, R107.reuse, R158, R49 ;  /* 0x0000009e6b317223 */ /* 0x040fe20000000031 */
[C---:B------:R-:W-:Y:S01]  /*8230*/  SHF.L.U32 R175, R178.reuse, 0x10, RZ ;  /* 0x00000010b2af7819 */ /* 0x040fe200000006ff */
[C---:B------:R-:W-:Y:S01]  /*8240*/  FFMA R50, R107.reuse, R157, R50 ;  /* 0x0000009d6b327223 */ /* 0x040fe20000000032 */
[C---:B------:R-:W-:Y:S01]  /*8250*/  FFMA R51, R107.reuse, R160, R51 ;  /* 0x000000a06b337223 */ /* 0x040fe20000000033 */
[----:B------:R-:W-:Y:S01]  /*8260*/  LOP3.LUT R178, R178, 0xffff0000, RZ, 0xc0, !PT ;  /* 0xffff0000b2b27812 */ /* 0x000fe200078ec0ff */
[----:B------:R-:W-:Y:S01]  /*8270*/  FFMA R52, R107, R159, R52 ;  /* 0x0000009f6b347223 */ /* 0x000fe20000000034 */
[----:B------:R-:W-:Y:S01]  /*8280*/  F2FP.BF16.F32.PACK_AB R232, R49, R48 ;  /* 0x0000003031e8723e */ /* 0x000fe200000010ff */
        /* <DEDUP_REMOVED lines=12> */
[----:B------:R1:W-:Y:S01]  /*8350*/  STSM.16.M88.4 [R195+0x2200], R208 ;  /* 0x002200d0c3007844 */ /* 0x0003e20000000200 */
[----:B------:R-:W-:Y:S01]  /*8360*/  F2FP.BF16.F32.PACK_AB R235, R55, R54 ;  /* 0x0000003637eb723e */ /* 0x000fe200000010ff */
[C---:B------:R-:W-:Y:S01]  /*8370*/  FMUL R43, R105.reuse, R43 ;  /* 0x0000002b692b7220 */ /* 0x040fe20000400000 */
[C---:B------:R-:W-:Y:S01]  /*8380*/  FMUL R44, R105.reuse, R44 ;  /* 0x0000002c692c7220 */ /* 0x040fe20000400000 */
[C---:B------:R-:W-:Y:S01]  /*8390*/  FMUL R45, R105.reuse, R45 ;  /* 0x0000002d692d7220 */ /* 0x040fe20000400000 */
[----:B------:R-:W-:Y:S01]  /*83a0*/  FMUL R46, R105, R46 ;  /* 0x0000002e692e7220 */ /* 0x000fe20000400000 */
[C---:B------:R-:W-:Y:S01]  /*83b0*/  FFMA R43, R107.reuse, R168, R43 ;  /* 0x000000a86b2b7223 */ /* 0x040fe2000000002b */
[C---:B------:R-:W-:Y:S01]  /*83c0*/  FFMA R44, R107.reuse, R167, R44 ;  /* 0x000000a76b2c7223 */ /* 0x040fe2000000002c */
[C---:B------:R-:W-:Y:S01]  /*83d0*/  FFMA R45, R107.reuse, R170, R45 ;  /* 0x000000aa6b2d7223 */ /* 0x040fe2000000002d */
[----:B------:R-:W-:Y:S01]  /*83e0*/  FFMA R46, R107, R169, R46 ;  /* 0x000000a96b2e7223 */ /* 0x000fe2000000002e */
[----:B--2---:R-:W-:Y:S01]  /*83f0*/  F2FP.BF16.F32.PACK_AB R212, R57, R56 ;  /* 0x0000003839d4723e */ /* 0x004fe200000010ff */
[----:B------:R-:W-:Y:S01]  /*8400*/  FMUL R47, R105, R47 ;  /* 0x0000002f692f7220 */ /* 0x000fe20000400000 */
[----:B------:R-:W-:Y:S01]  /*8410*/  F2FP.BF16.F32.PACK_AB R213, R59, R58 ;  /* 0x0000003a3bd5723e */ /* 0x000fe200000010ff */
[----:B------:R-:W-:Y:S01]  /*8420*/  FMUL R32, R105, R32 ;  /* 0x0000002069207220 */ /* 0x000fe20000400000 */
[----:B------:R-:W-:Y:S01]  /*8430*/  F2FP.BF16.F32.PACK_AB R214, R61, R60 ;  /* 0x0000003c3dd6723e */ /* 0x000fe200000010ff */
[----:B------:R-:W-:Y:S01]  /*8440*/  FFMA R47, R107, R172, R47 ;  /* 0x000000ac6b2f7223 */ /* 0x000fe2000000002f */
[----:B------:R-:W-:Y:S01]  /*8450*/  F2FP.BF16.F32.PACK_AB R215, R63, R62 ;  /* 0x0000003e3fd7723e */ /* 0x000fe200000010ff */
[----:B------:R-:W-:Y:S01]  /*8460*/  FFMA R32, R107, R171, R32 ;  /* 0x000000ab6b207223 */ /* 0x000fe20000000020 */
[C---:B------:R-:W-:Y:S01]  /*8470*/  FMUL R33, R105.reuse, R33 ;  /* 0x0000002169217220 */ /* 0x040fe20000400000 */
[C---:B------:R-:W-:Y:S01]  /*8480*/  FMUL R34, R105.reuse, R34 ;  /* 0x0000002269227220 */ /* 0x040fe20000400000 */
[----:B------:R-:W-:Y:S01]  /*8490*/  FMUL R35, R105, R35 ;  /* 0x0000002369237220 */ /* 0x000fe20000400000 */
[----:B------:R2:W-:Y:S01]  /*84a0*/  STSM.16.M88.4 [R195+0x2a00], R212 ;  /* 0x002a00d4c3007844 */ /* 0x0005e20000000200 */
[C---:B------:R-:W-:Y:S01]  /*84b0*/  FFMA R33, R107.reuse, R174, R33 ;  /* 0x000000ae6b217223 */ /* 0x040fe20000000021 */
[C---:B------:R-:W-:Y:S01]  /*84c0*/  FFMA R34, R107.reuse, R173, R34 ;  /* 0x000000ad6b227223 */ /* 0x040fe20000000022 */
[----:B------:R-:W-:Y:S05]  /*84d0*/  FFMA R35, R107, R176, R35 ;  /* 0x000000b06b237223 */ /* 0x000fea0000000023 */
[----:B------:R2:W-:Y:S01]  /*84e0*/  STSM.16.M88.4 [R195+0x3200], R232 ;  /* 0x003200e8c3007844 */ /* 0x0005e20000000200 */
[C---:B------:R-:W-:Y:S01]  /*84f0*/  FMUL R36, R105.reuse, R36 ;  /* 0x0000002469247220 */ /* 0x040fe20000400000 */
[C---:B------:R-:W-:Y:S01]  /*8500*/  SHF.L.U32 R183, R186.reuse, 0x10, RZ ;  /* 0x00000010bab77819 */ /* 0x040fe200000006ff */
[----:B------:R-:W-:Y:S01]  /*8510*/  FMUL R37, R105, R37 ;  /* 0x0000002569257220 */ /* 0x000fe20000400000 */
[----:B------:R-:W-:Y:S01]  /*8520*/  F2FP.BF16.F32.PACK_AB R32, R33, R32 ;  /* 0x000000202120723e */ /* 0x000fe200000010ff */
[----:B------:R-:W-:Y:S01]  /*8530*/  FFMA R36, R107, R175, R36 ;  /* 0x000000af6b247223 */ /* 0x000fe20000000024 */
[----:B-1----:R-:W-:Y:S01]  /*8540*/  F2FP.BF16.F32.PACK_AB R208, R41, R40 ;  /* 0x0000002829d0723e */ /* 0x002fe200000010ff */
[----:B------:R-:W-:Y:S01]  /*8550*/  FFMA R37, R107, R178, R37 ;  /* 0x000000b26b257223 */ /* 0x000fe20000000025 */
[----:B------:R-:W-:Y:S01]  /*8560*/  F2FP.BF16.F32.PACK_AB R209, R43, R42 ;  /* 0x0000002a2bd1723e */ /* 0x000fe200000010ff */
[----:B------:R-:W-:Y:S01]  /*8570*/  FMUL R38, R105, R38 ;  /* 0x0000002669267220 */ /* 0x000fe20000400000 */
[----:B------:R-:W-:Y:S01]  /*8580*/  F2FP.BF16.F32.PACK_AB R210, R45, R44 ;  /* 0x0000002c2dd2723e */ /* 0x000fe200000010ff */
[----:B------:R-:W-:Y:S01]  /*8590*/  FMUL R39, R105, R39 ;  /* 0x0000002769277220 */ /* 0x000fe20000400000 */
[----:B------:R-:W-:Y:S01]  /*85a0*/  F2FP.BF16.F32.PACK_AB R211, R47, R46 ;  /* 0x0000002e2fd3723e */ /* 0x000fe200000010ff */
[----:B------:R-:W-:Y:S01]  /*85b0*/  FFMA R38, R107, R177, R38 ;  /* 0x000000b16b267223 */ /* 0x000fe20000000026 */
[----:B------:R-:W-:Y:S01]  /*85c0*/  F2FP.BF16.F32.PACK_AB R33, R35, R34 ;  /* 0x000000222321723e */ /* 0x000fe200000010ff */
[----:B------:R-:W-:Y:S01]  /*85d0*/  FFMA R39, R107, R180, R39 ;  /* 0x000000b46b277223 */ /* 0x000fe20000000027 */
[----:B------:R-:W-:Y:S01]  /*85e0*/  F2FP.BF16.F32.PACK_AB R34, R37, R36 ;  /* 0x000000242522723e */ /* 0x000fe200000010ff */
[----:B------:R2:W-:Y:S01]  /*85f0*/  STSM.16.M88.4 [R195+0x3a00], R208 ;  /* 0x003a00d0c3007844 */ /* 0x0005e20000000200 */
[C---:B------:R-:W-:Y:S01]  /*8600*/  FMUL R24, R105.reuse, R24 ;  /* 0x0000001869187220 */ /* 0x040fe20000400000 */
[----:B------:R-:W-:Y:S01]  /*8610*/  FMUL R25, R105, R25 ;  /* 0x0000001969197220 */ /* 0x000fe20000400000 */
[----:B------:R-:W-:Y:S01]  /*8620*/  F2FP.BF16.F32.PACK_AB R35, R39, R38 ;  /* 0x000000262723723e */ /* 0x000fe200000010ff */
[----:B------:R-:W-:Y:S01]  /*8630*/  FMUL R26, R105, R26 ;  /* 0x0000001a691a7220 */ /* 0x000fe20000400000 */
[C---:B------:R-:W-:Y:S01]  /*8640*/  FFMA R24, R107.reuse, R179, R24 ;  /* 0x000000b36b187223 */ /* 0x040fe20000000018 */
[----:B------:R-:W-:Y:S01]  /*8650*/  FFMA R25, R107, R182, R25 ;  /* 0x000000b66b197223 */ /* 0x000fe20000000019 */
[----:B------:R-:W-:Y:S01]  /*8660*/  FMUL R27, R105, R27 ;  /* 0x0000001b691b7220 */ /* 0x000fe20000400000 */
[----:B------:R2:W-:Y:S01]  /*8670*/  STSM.16.M88.4 [R195+0x4200], R32 ;  /* 0x00420020c3007844 */ /* 0x0005e20000000200 */
[----:B------:R-:W-:Y:S01]  /*8680*/  FFMA R26, R107, R181, R26 ;  /* 0x000000b56b1a7223 */ /* 0x000fe2000000001a */
[----:B------:R-:W-:Y:S01]  /*8690*/  FMUL R28, R105, R28 ;  /* 0x0000001c691c7220 */ /* 0x000fe20000400000 */
[----:B------:R-:W-:Y:S01]  /*86a0*/  LOP3.LUT R186, R186, 0xffff0000, RZ, 0xc0, !PT ;  /* 0xffff0000baba7812 */ /* 0x000fe200078ec0ff */
[----:B------:R-:W-:Y:S01]  /*86b0*/  FFMA R27, R107, R184, R27 ;  /* 0x000000b86b1b7223 */ /* 0x000fe2000000001b */
[----:B------:R-:W-:Y:S01]  /*86c0*/  F2FP.BF16.F32.PACK_AB R24, R25, R24 ;  /* 0x000000181918723e */ /* 0x000fe200000010ff */
[----:B------:R-:W-:Y:S01]  /*86d0*/  FFMA R28, R107, R183, R28 ;  /* 0x000000b76b1c7223 */ /* 0x000fe2000000001c */
[C---:B------:R-:W-:Y:S01]  /*86e0*/  FMUL R29, R105.reuse, R29 ;  /* 0x0000001d691d7220 */ /* 0x040fe20000400000 */
[----:B------:R-:W-:Y:S01]  /*86f0*/  FMUL R30, R105, R30 ;  /* 0x0000001e691e7220 */ /* 0x000fe20000400000 */
[----:B------:R-:W-:Y:S01]  /*8700*/  F2FP.BF16.F32.PACK_AB R25, R27, R26 ;  /* 0x0000001a1b19723e */ /* 0x000fe200000010ff */
[C---:B------:R-:W-:Y:S01]  /*8710*/  FMUL R31, R105.reuse, R31 ;  /* 0x0000001f691f7220 */ /* 0x040fe20000400000 */
[----:B------:R-:W-:Y:S01]  /*8720*/  FMUL R4, R105, R4 ;  /* 0x0000000469047220 */ /* 0x000fe20000400000 */
[----:B------:R-:W-:Y:S01]  /*8730*/  FFMA R29, R107, R186, R29 ;  /* 0x000000ba6b1d7223 */ /* 0x000fe2000000001d */
[----:B------:R-:W-:Y:S01]  /*8740*/  FMUL R5, R105, R5 ;  /* 0x0000000569057220 */ /* 0x000fe20000400000 */
[----:B------:R-:W-:Y:S01]  /*8750*/  FFMA R30, R107, R185, R30 ;  /* 0x000000b96b1e7223 */ /* 0x000fe2000000001e */
[----:B------:R-:W-:Y:S01]  /*8760*/  FMUL R6, R105, R6 ;  /* 0x0000000669067220 */ /* 0x000fe20000400000 */
[----:B------:R-:W-:Y:S01]  /*8770*/  FFMA R31, R107, R188, R31 ;  /* 0x000000bc6b1f7223 */ /* 0x000fe2000000001f */
[C---:B------:R-:W-:Y:S01]  /*8780*/  SHF.L.U32 R191, R194.reuse, 0x10, RZ ;  /* 0x00000010c2bf7819 */ /* 0x040fe200000006ff */
[----:B------:R-:W-:Y:S01]  /*8790*/  FMUL R7, R105, R7 ;  /* 0x0000000769077220 */ /* 0x000fe20000400000 */
[----:B------:R-:W-:Y:S01]  /*87a0*/  FFMA R4, R107, R187, R4 ;  /* 0x000000bb6b047223 */ /* 0x000fe20000000004 */
[----:B------:R-:W-:Y:S01]  /*87b0*/  LOP3.LUT R194, R194, 0xffff0000, RZ, 0xc0, !PT ;  /* 0xffff0000c2c27812 */ /* 0x000fe200078ec0ff */
[----:B------:R-:W-:Y:S01]  /*87c0*/  FMUL R8, R105, R8 ;  /* 0x0000000869087220 */ /* 0x000fe20000400000 */
[----:B------:R-:W-:Y:S01]  /*87d0*/  FFMA R5, R107, R190, R5 ;  /* 0x000000be6b057223 */ /* 0x000fe20000000005 */
[----:B------:R-:W-:Y:S01]  /*87e0*/  FMUL R9, R105, R9 ;  /* 0x0000000969097220 */ /* 0x000fe20000400000 */
[----:B------:R-:W-:Y:S01]  /*87f0*/  FFMA R6, R107, R189, R6 ;  /* 0x000000bd6b067223 */ /* 0x000fe20000000006 */
[----:B------:R-:W-:Y:S01]  /*8800*/  FMUL R10, R105, R10 ;  /* 0x0000000a690a7220 */ /* 0x000fe20000400000 */
[----:B------:R-:W-:Y:S01]  /*8810*/  FFMA R7, R107, R192, R7 ;  /* 0x000000c06b077223 */ /* 0x000fe20000000007 */
[----:B------:R-:W-:Y:S01]  /*8820*/  FMUL R11, R105, R11 ;  /* 0x0000000b690b7220 */ /* 0x000fe20000400000 */
[C---:B------:R-:W-:Y:S01]  /*8830*/  FFMA R8, R107.reuse, R191, R8 ;  /* 0x000000bf6b087223 */ /* 0x040fe20000000008 */
[C---:B------:R-:W-:Y:S01]  /*8840*/  FFMA R9, R107.reuse, R194, R9 ;  /* 0x000000c26b097223 */ /* 0x040fe20000000009 */
[C---:B------:R-:W-:Y:S01]  /*8850*/  FFMA R10, R107.reuse, R193, R10 ;  /* 0x000000c16b0a7223 */ /* 0x040fe2000000000a */
[----:B------:R-:W-:Y:S01]  /*8860*/  FFMA R11, R107, R196, R11 ;  /* 0x000000c46b0b7223 */ /* 0x000fe2000000000b */
[----:B------:R-:W-:Y:S01]  /*8870*/  F2FP.BF16.F32.PACK_AB R26, R29, R28 ;  /* 0x0000001c1d1a723e */ /* 0x000fe200000010ff */
[----:B------:R-:W-:Y:S01]  /*8880*/  UIADD3 UR7, UPT, UPT, UR45, 0x1, URZ ;  /* 0x000000012d077890 */ /* 0x000fe2000fffe0ff */
[----:B------:R-:W-:Y:S01]  /*8890*/  F2FP.BF16.F32.PACK_AB R27, R31, R30 ;  /* 0x0000001e1f1b723e */ /* 0x000fe200000010ff */
[----:B------:R-:W-:Y:S01]  /*88a0*/  BSSY.RECONVERGENT B0, `(.L_x_111) ;  /* 0x0000047000007945 */ /* 0x000fe20003800200 */
[----:B------:R-:W-:Y:S02]  /*88b0*/  F2FP.BF16.F32.PACK_AB R4, R5, R4 ;  /* 0x000000040504723e */ /* 0x000fe400000010ff */
[----:B------:R-:W-:Y:S01]  /*88c0*/  F2FP.BF16.F32.PACK_AB R5, R7, R6 ;  /* 0x000000060705723e */ /* 0x000fe200000010ff */
[----:B------:R2:W-:Y:S01]  /*88d0*/  STSM.16.M88.4 [R195+0x4a00], R24 ;  /* 0x004a0018c3007844 */ /* 0x0005e20000000200 */
[----:B------:R-:W-:Y:S02]  /*88e0*/  F2FP.BF16.F32.PACK_AB R6, R9, R8 ;  /* 0x000000080906723e */ /* 0x000fe400000010ff */
[----:B------:R-:W-:Y:S05]  /*88f0*/  F2FP.BF16.F32.PACK_AB R7, R11, R10 ;  /* 0x0000000a0b07723e */ /* 0x000fea00000010ff */
[----:B------:R2:W-:Y:S01]  /*8900*/  STSM.16.M88.4 [R195+0x5200], R4 ;  /* 0x00520004c3007844 */ /* 0x0005e20000000200 */
[----:B------:R-:W-:Y:S01]  /*8910*/  @!PT LDS RZ, [RZ] ;  /* 0x00000000fffff984 */ /* 0x000fe20000000800 */
[----:B------:R-:W-:Y:S01]  /*8920*/  @!PT LDS RZ, [RZ] ;  /* 0x00000000fffff984 */ /* 0x000fe20000000800 */
[----:B------:R-:W-:Y:S01]  /*8930*/  @!PT LDS RZ, [RZ] ;  /* 0x00000000fffff984 */ /* 0x000fe20000000800 */
[----:B------:R-:W-:Y:S01]  /*8940*/  @!PT LDS RZ, [RZ] ;  /* 0x00000000fffff984 */ /* 0x000fe20000000800 */
[----:B------:R1:W-:Y:S07]  /*8950*/  MEMBAR.ALL.CTA ;  /* 0x0000000000007992 */ /* 0x0003ee0000008000 */
[----:B-1----:R-:W1:Y:S02]  /*8960*/  FENCE.VIEW.ASYNC.S ;  /* 0x00000000000073c6 */ /* 0x002e640000000000 */
[----:B-1----:R-:W-:Y:S06]  /*8970*/  BAR.SYNC.DEFER_BLOCKING 0x1, 0x80 ;  /* 0x0042000000007b1d */ /* 0x002fec0000010000 */
[----:B------:R-:W-:Y:S05]  /*8980*/  @P0 BRA `(.L_x_112) ;  /* 0x0000000000e00947 */ /* 0x000fea0003800000 */
[----:B------:R-:W1:Y:S01]  /*8990*/  LDCU.64 UR12, c[0x0][0x348] ;  /* 0x00006900ff0c77ac */ /* 0x000e620008000a00 */
[----:B------:R-:W-:Y:S02]  /*89a0*/  UIMAD UR6, UR45, 0x5800, UR46 ;  /* 0x000058002d0678a4 */ /* 0x000fe4000f8e022e */
[----:B------:R-:W-:Y:S02]  /*89b0*/  UIMAD UR9, UR56, 0xb0, URZ ;  /* 0x000000b0380978a4 */ /* 0x000fe4000f8e02ff */
[----:B------:R-:W-:Y:S02]  /*89c0*/  USHF.L.U32 UR10, UR47, 0x6, URZ ;  /* 0x000000062f0a7899 */ /* 0x000fe400080006ff */
[----:B------:R-:W-:Y:S01]  /*89d0*/  UIADD3 UR8, UPT, UPT, UR6, 0x200, URZ ;  /* 0x0000020006087890 */ /* 0x000fe2000fffe0ff */
[----:B------:R-:W-:Y:S01]  /*89e0*/  UMOV UR11, UR36 ;  /* 0x00000024000b7c82 */ /* 0x000fe20008000000 */
[----:B------:R-:W-:Y:S01]  /*89f0*/  UMOV UR15, UR36 ;  /* 0x00000024000f7c82 */ /* 0x000fe20008000000 */
[----:B------:R-:W-:Y:S02]  /*8a00*/  UIADD3 UR21, UPT, UPT, UR9, 0x20, URZ ;  /* 0x0000002009157890 */ /* 0x000fe4000fffe0ff */
[----:B------:R-:W-:Y:S01]  /*8a10*/  UMOV UR14, UR10 ;  /* 0x0000000a000e7c82 */ /* 0x000fe20008000000 */
[----:B------:R-:W-:Y:S02]  /*8a20*/  UIADD3 UR20, UPT, UPT, UR6, 0x1200, URZ ;  /* 0x0000120006147890 */ /* 0x000fe4000fffe0ff */
[----:B-1----:R-:W-:Y:S02]  /*8a30*/  UIADD3 UR4, UP0, UPT, UR12, 0x680, URZ ;  /* 0x000006800c047890 */ /* 0x002fe4000ff1e0ff */
[----:B------:R-:W-:Y:S02]  /*8a40*/  UIADD3 UR12, UPT, UPT, UR6, 0xa00, URZ ;  /* 0x00000a00060c7890 */ /* 0x000fe4000fffe0ff */
[----:B------:R-:W-:Y:S02]  /*8a50*/  UIADD3.X UR5, UPT, UPT, URZ, UR13, URZ, UP0, !UPT ;  /* 0x0000000dff057290 */ /* 0x000fe400087fe4ff */
[----:B------:R-:W-:Y:S01]  /*8a60*/  UIADD3 UR13, UPT, UPT, UR9, 0x10, URZ ;  /* 0x00000010090d7890 */ /* 0x000fe2000fffe0ff */
[----:B------:R-:W-:Y:S01]  /*8a70*/  UMOV UR23, UR36 ;  /* 0x0000002400177c82 */ /* 0x000fe20008000000 */
[----:B------:R-:W-:Y:S01]  /*8a80*/  UMOV UR22, UR10 ;  /* 0x0000000a00167c82 */ /* 0x000fe20008000000 */
[----:B------:R-:W-:Y:S02]  /*8a90*/  UIADD3 UR25, UPT, UPT, UR9, 0x30, URZ ;  /* 0x0000003009197890 */ /* 0x000fe4000fffe0ff */
[----:B------:R-:W-:Y:S02]  /*8aa0*/  UIADD3 UR24, UPT, UPT, UR6, 0x1a00, URZ ;  /* 0x00001a0006187890 */ /* 0x000fe4000fffe0ff */
[----:B------:R1:W-:Y:S01]  /*8ab0*/  UTMASTG.3D [UR8], [UR4] ;  /* 0x00000008040073b5 */ /* 0x0003e20008010000 */
[----:B------:R-:W-:Y:S01]  /*8ac0*/  UMOV UR27, UR36 ;  /* 0x00000024001b7c82 */ /* 0x000fe20008000000 */
[----:B------:R-:W-:Y:S01]  /*8ad0*/  UMOV UR26, UR10 ;  /* 0x0000000a001a7c82 */ /* 0x000fe20008000000 */
[----:B------:R-:W-:Y:S02]  /*8ae0*/  UIADD3 UR29, UPT, UPT, UR9, 0x40, URZ ;  /* 0x00000040091d7890 */ /* 0x000fe4000fffe0ff */
[----:B------:R-:W-:Y:S01]  /*8af0*/  UIADD3 UR28, UPT, UPT, UR6, 0x2200, URZ ;  /* 0x00002200061c7890 */ /* 0x000fe2000fffe0ff */
[----:B------:R-:W-:Y:S01]  /*8b00*/  UMOV UR31, UR36 ;  /* 0x00000024001f7c82 */ /* 0x000fe20008000000 */
[----:B------:R3:W-:Y:S01]  /*8b10*/  UTMASTG.3D [UR12], [UR4] ;  /* 0x0000000c040073b5 */ /* 0x0007e20008010000 */
[----:B------:R-:W-:Y:S01]  /*8b20*/  UMOV UR30, UR10 ;  /* 0x0000000a001e7c82 */ /* 0x000fe20008000000 */
[----:B------:R-:W-:Y:S02]  /*8b30*/  UIADD3 UR33, UPT, UPT, UR9, 0x50, URZ ;  /* 0x0000005009217890 */ /* 0x000fe4000fffe0ff */
[----:B------:R-:W-:Y:S01]  /*8b40*/  UIADD3 UR32, UPT, UPT, UR6, 0x2a00, URZ ;  /* 0x00002a0006207890 */ /* 0x000fe2000fffe0ff */
[----:B------:R-:W-:Y:S01]  /*8b50*/  UMOV UR35, UR36 ;  /* 0x0000002400237c82 */ /* 0x000fe20008000000 */
[----:B------:R-:W-:Y:S01]  /*8b60*/  UMOV UR34, UR10 ;  /* 0x0000000a00227c82 */ /* 0x000fe20008000000 */
[----:B------:R4:W-:Y:S01]  /*8b70*/  UTMASTG.3D [UR20], [UR4] ;  /* 0x00000014040073b5 */ /* 0x0009e20008010000 */
[----:B------:R-:W-:Y:S02]  /*8b80*/  UIADD3 UR49, UPT, UPT, UR9, 0x60, URZ ;  /* 0x0000006009317890 */ /* 0x000fe4000fffe0ff */
[----:B------:R-:W-:Y:S01]  /*8b90*/  UIADD3 UR48, UPT, UPT, UR6, 0x3200, URZ ;  /* 0x0000320006307890 */ /* 0x000fe2000fffe0ff */
[----:B------:R-:W-:Y:S01]  /*8ba0*/  UMOV UR51, UR36 ;  /* 0x0000002400337c82 */ /* 0x000fe20008000000 */
[----:B------:R-:W-:Y:S01]  /*8bb0*/  UMOV UR50, UR10 ;  /* 0x0000000a00327c82 */ /* 0x000fe20008000000 */
[----:B------:R-:W-:Y:S01]  /*8bc0*/  UIADD3 UR53, UPT, UPT, UR9, 0x70, URZ ;  /* 0x0000007009357890 */ /* 0x000fe2000fffe0ff */
[----:B------:R4:W-:Y:S01]  /*8bd0*/  UTMASTG.3D [UR24], [UR4] ;  /* 0x00000018040073b5 */ /* 0x0009e20008010000 */
[----:B------:R-:W-:Y:S01]  /*8be0*/  UIADD3 UR52, UPT, UPT, UR6, 0x3a00, URZ ;  /* 0x00003a0006347890 */ /* 0x000fe2000fffe0ff */
[----:B------:R-:W-:Y:S01]  /*8bf0*/  UMOV UR55, UR36 ;  /* 0x0000002400377c82 */ /* 0x000fe20008000000 */
[----:B------:R-:W-:Y:S01]  /*8c00*/  UMOV UR54, UR10 ;  /* 0x0000000a00367c82 */ /* 0x000fe20008000000 */
[----:B------:R-:W-:Y:S02]  /*8c10*/  UIADD3 UR17, UPT, UPT, UR9, 0x80, URZ ;  /* 0x0000008009117890 */ /* 0x000fe4000fffe0ff */
[----:B------:R-:W-:Y:S01]  /*8c20*/  UIADD3 UR16, UPT, UPT, UR6, 0x4200, URZ ;  /* 0x0000420006107890 */ /* 0x000fe2000fffe0ff */
[----:B------:R4:W-:Y:S01]  /*8c30*/  UTMASTG.3D [UR28], [UR4] ;  /* 0x0000001c040073b5 */ /* 0x0009e20008010000 */
[----:B------:R-:W-:Y:S01]  /*8c40*/  UMOV UR19, UR36 ;  /* 0x0000002400137c82 */ /* 0x000fe20008000000 */
[----:B------:R-:W-:Y:S01]  /*8c50*/  UMOV UR18, UR10 ;  /* 0x0000000a00127c82 */ /* 0x000fe20008000000 */
[----:B-1----:R-:W-:Y:S01]  /*8c60*/  UIADD3 UR8, UPT, UPT, UR6, 0x5200, URZ ;  /* 0x0000520006087890 */ /* 0x002fe2000fffe0ff */
[----:B------:R4:W-:Y:S01]  /*8c70*/  UTMASTG.3D [UR32], [UR4] ;  /* 0x00000020040073b5 */ /* 0x0009e20008010000 */
[----:B---3--:R-:W-:Y:S02]  /*8c80*/  UIADD3 UR13, UPT, UPT, UR9, 0x90, URZ ;  /* 0x00000090090d7890 */ /* 0x008fe4000fffe0ff */
[----:B------:R-:W-:Y:S02]  /*8c90*/  UIADD3 UR12, UPT, UPT, UR6, 0x4a00, URZ ;  /* 0x00004a00060c7890 */ /* 0x000fe4000fffe0ff */
[----:B------:R-:W-:Y:S01]  /*8ca0*/  UIADD3 UR9, UPT, UPT, UR9, 0xa0, URZ ;  /* 0x000000a009097890 */ /* 0x000fe2000fffe0ff */
[----:B------:R4:W-:Y:S01]  /*8cb0*/  UTMASTG.3D [UR48], [UR4] ;  /* 0x00000030040073b5 */ /* 0x0009e20008010000 */
[----:B------:R4:W-:Y:S01]  /*8cc0*/  UTMASTG.3D [UR52], [UR4] ;  /* 0x00000034040073b5 */ /* 0x0009e20008010000 */
[----:B------:R4:W-:Y:S04]  /*8cd0*/  UTMASTG.3D [UR16], [UR4] ;  /* 0x00000010040073b5 */ /* 0x0009e80008010000 */
[----:B------:R4:W-:Y:S02]  /*8ce0*/  UTMASTG.3D [UR12], [UR4] ;  /* 0x0000000c040073b5 */ /* 0x0009e40008010000 */
[----:B------:R4:W-:Y:S02]  /*8cf0*/  UTMASTG.3D [UR8], [UR4] ;  /* 0x00000008040073b5 */ /* 0x0009e40008010000 */
[----:B----4-:R0:W-:Y:S02]  /*8d00*/  UTMACMDFLUSH ;  /* 0x00000000000079b7 */ /* 0x0101e40000000000 */
.L_x_112:
[----:B------:R-:W-:Y:S05]  /*8d10*/  BSYNC.RECONVERGENT B0 ;  /* 0x0000000000007941 */ /* 0x000fea0003800200 */
.L_x_111:
[----:B------:R-:W-:Y:S04]  /*8d20*/  BSSY.RECONVERGENT B0, `(.L_x_113) ;  /* 0x0000003000007945 */ /* 0x000fe80003800200 */
[----:B------:R-:W-:Y:S05]  /*8d30*/  @P0 BRA `(.L_x_114) ;  /* 0x0000000000040947 */ /* 0x000fea0003800000 */
[----:B------:R-:W-:Y:S04]  /*8d40*/  DEPBAR.LE SB0, 0x0 ;  /* 0x000080000000791a */ /* 0x000fe80000000000 */
.L_x_114:
[----:B------:R-:W-:Y:S05]  /*8d50*/  BSYNC.RECONVERGENT B0 ;  /* 0x0000000000007941 */ /* 0x000fea0003800200 */
.L_x_113:
[----:B------:R-:W-:Y:S01]  /*8d60*/  BAR.SYNC.DEFER_BLOCKING 0x1, 0x80 ;  /* 0x0042000000007b1d */ /* 0x000fe20000010000 */
[----:B------:R-:W-:Y:S01]  /*8d70*/  UIADD3 UR57, UPT, UPT, UR57, 0x1, URZ ;  /* 0x0000000139397890 */ /* 0x000fe2000fffe0ff */
[----:B------:R-:W-:Y:S03]  /*8d80*/  IADD3 R104, PT, PT, R104, 0x1, RZ ;  /* 0x0000000168687810 */ /* 0x000fe60007ffe0ff */
[----:B------:R-:W-:Y:S09]  /*8d90*/  UISETP.NE.AND UP0, UPT, UR57, URZ, UPT ;  /* 0x000000ff3900728c */ /* 0x000ff2000bf05270 */
[----:B------:R-:W-:Y:S05]  /*8da0*/  BRA.U !UP0, `(.L_x_115) ;  /* 0x0000000108287547 */ /* 0x000fea000b800000 */
[----:B------:R-:W-:Y:S01]  /*8db0*/  ISETP.NE.AND P0, PT, R229, RZ, PT ;  /* 0x000000ffe500720c */ /* 0x000fe20003f05270 */
[----:B------:R-:W1:Y:S11]  /*8dc0*/  S2R R0, SR_CgaCtaId ;  /* 0x0000000000007919 */ /* 0x000e760000008800 */
[----:B------:R-:W-:Y:S01]  /*8dd0*/  @!UPT UIADD3 URZ, UPT, UPT, URZ, URZ, URZ ;  /* 0x000000fffffff290 */ /* 0x000fe2000fffe0ff */
[C---:B------:R-:W-:Y:S01]  /*8de0*/  @P0 LEA R3, R222.reuse, UR46, 0x3 ;  /* 0x0000002ede030c11 */ /* 0x040fe2000f8e18ff */
[----:B------:R-:W-:Y:S04]  /*8df0*/  VIADD R222, R222, 0x1 ;  /* 0x00000001dede7836 */ /* 0x000fe80000000000 */
[----:B------:R-:W-:Y:S05]  /*8e00*/  @P0 VIADD R3, R3, 0x70 ;  /* 0x0000007003030836 */ /* 0x000fea0000000000 */
[----:B-1----:R-:W-:Y:S04]  /*8e10*/  @P0 PRMT R0, R0, 0x654, R3 ;  /* 0x0000065400000816 */ /* 0x002fe80000000003 */
[----:B------:R1:W-:Y:S01]  /*8e20*/  @P0 SYNCS.ARRIVE.TRANS64.RED.A1T0 RZ, [R0+URZ], RZ ;  /* 0x000000ff00ff09a7 */ /* 0x0003e200081004ff */
[C---:B------:R-:W-:Y:S04]  /*8e30*/  ISETP.NE.AND P0, PT, R222.reuse, 0x2, PT ;  /* 0x00000002de00780c */ /* 0x040fe80003f05270 */
[----:B------:R-:W-:Y:S09]  /*8e40*/  SEL R222, R222, RZ, P0 ;  /* 0x000000ffdede7207 */ /* 0x000ff20000000000 */
.L_x_115:
[----:B------:R-:W-:Y:S01]  /*8e50*/  R2UR UR6, R228 ;  /* 0x00000000e40672ca */ /* 0x000fe200000e0000 */
[----:B------:R-:W-:Y:S01]  /*8e60*/  UISETP.NE.AND UP0, UPT, UR7, 0x2, UPT ;  /* 0x000000020700788c */ /* 0x000fe2000bf05270 */
[----:B------:R-:W-:Y:S02]  /*8e70*/  R2UR UR4, R219 ;  /* 0x00000000db0472ca */ /* 0x000fe400000e0000 */
[----:B------:R-:W-:Y:S01]  /*8e80*/  R2UR UR5, R218 ;  /* 0x00000000da0572ca */ /* 0x000fe200000e0000 */
[----:B------:R-:W-:Y:S01]  /*8e90*/  USEL UR45, UR7, URZ, UP0 ;  /* 0x000000ff072d7287 */ /* 0x000fe20008000000 */
[----:B------:R-:W-:Y:S02]  /*8ea0*/  R2UR UR36, R227 ;  /* 0x00000000e32472ca */ /* 0x000fe400000e0000 */
[----:B------:R-:W-:Y:S02]  /*8eb0*/  ISETP.NE.AND P0, PT, R221, 0x2, PT ;  /* 0x00000002dd00780c */ /* 0x000fe40003f05270 */
[----:B------:R-:W-:Y:S02]  /*8ec0*/  ISETP.NE.AND P1, PT, R104, 0x4, PT ;  /* 0x000000046800780c */ /* 0x000fe40003f25270 */
[----:B-1----:R-:W-:Y:S01]  /*8ed0*/  SEL R0, RZ, 0x1, P0 ;  /* 0x00000001ff007807 */ /* 0x002fe20000000000 */
[----:B------:R-:W-:Y:S01]  /*8ee0*/  UISETP.NE.AND UP1, UPT, UR6, URZ, UPT ;  /* 0x000000ff0600728c */ /* 0x000fe2000bf25270 */
[----:B------:R-:W-:Y:S01]  /*8ef0*/  SEL R3, RZ, 0x1, P1 ;  /* 0x00000001ff037807 */ /* 0x000fe20000800000 */
[----:B------:R-:W-:Y:S01]  /*8f00*/  UIADD3 UR47, UPT, UPT, UR38, UR4, URZ ;  /* 0x00000004262f7290 */ /* 0x000fe2000fffe0ff */
[----:B------:R-:W-:Y:S01]  /*8f10*/  LOP3.LUT R223, R223, R0, RZ, 0x3c, !PT ;  /* 0x00000000dfdf7212 */ /* 0x000fe200078e3cff */
[----:B------:R-:W-:Y:S01]  /*8f20*/  USEL UR4, URZ, 0x1, UP0 ;  /* 0x00000001ff047887 */ /* 0x000fe20008000000 */
[----:B------:R-:W-:Y:S01]  /*8f30*/  LOP3.LUT R224, R224, R3, RZ, 0x3c, !PT ;  /* 0x00000003e0e07212 */ /* 0x000fe200078e3cff */
[----:B------:R-:W-:Y:S01]  /*8f40*/  UIADD3 UR56, UPT, UPT, UR37, UR5, URZ ;  /* 0x0000000525387290 */ /* 0x000fe2000fffe0ff */
[----:B------:R-:W-:Y:S02]  /*8f50*/  SEL R221, R221, RZ, P0 ;  /* 0x000000ffdddd7207 */ /* 0x000fe40000000000 */
[----:B------:R-:W-:Y:S02]  /*8f60*/  SEL R104, R104, RZ, P1 ;  /* 0x000000ff68687207 */ /* 0x000fe40000800000 */
[----:B------:R-:W-:Y:S01]  /*8f70*/  LOP3.LUT R225, R225, UR4, RZ, 0x3c, !PT ;  /* 0x00000004e1e17c12 */ /* 0x000fe2000f8e3cff */
[----:B------:R-:W-:Y:S06]  /*8f80*/  BRA.U UP1, `(.L_x_116) ;  /* 0xffffffc101e07547 */ /* 0x000fec000b83ffff */
[----:B------:R-:W-:-:S13]  /*8f90*/  R2UR UR4, R220 ;  /* 0x00000000dc0472ca */ /* 0x000fda00000e0000 */
[----:B------:R-:W-:-:S09]  /*8fa0*/  UISETP.NE.AND UP0, UPT, UR4, URZ, UPT ;  /* 0x000000ff0400728c */ /* 0x000fd2000bf05270 */
[----:B------:R-:W-:Y:S05]  /*8fb0*/  BRA.U !UP0, `(.L_x_117) ;  /* 0x0000000108487547 */ /* 0x000fea000b800000 */
[----:B------:R-:W1:Y:S02]  /*8fc0*/  LDCU.64 UR4, c[0x0][0x890] ;  /* 0x00011200ff0477ac */ /* 0x000e640008000a00 */
[----:B-1----:R-:W-:-:S04]  /*8fd0*/  UISETP.NE.U32.AND UP0, UPT, UR4, URZ, UPT ;  /* 0x000000ff0400728c */ /* 0x002fc8000bf05070 */
[----:B------:R-:W-:-:S09]  /*8fe0*/  UISETP.NE.AND.EX UP0, UPT, UR5, URZ, UPT, UP0 ;  /* 0x000000ff0500728c */ /* 0x000fd2000bf05300 */
[----:B------:R-:W-:Y:S05]  /*8ff0*/  BRA.U UP0, `(.L_x_118) ;  /* 0x00000001000c7547 */ /* 0x000fea000b800000 */
[----:B------:R-:W-:-:S13]  /*9000*/  FSETP.NEU.AND P0, PT, R107, RZ, PT ;  /* 0x000000ff6b00720b */ /* 0x000fda0003f0d000 */
[----:B------:R-:W-:Y:S05]  /*9010*/  @!P0 EXIT ;  /* 0x000000000000894d */ /* 0x000fea0003800000 */
[----:B------:R-:W-:Y:S05]  /*9020*/  BRA `(.L_x_117) ;  /* 0x00000000002c7947 */ /* 0x000fea0003800000 */
.L_x_118:
[----:B------:R-:W-:Y:S01]  /*9030*/  LOP3.LUT P0, RZ, R206, 0xff, RZ, 0xc0, !PT ;  /* 0x000000ffceff7812 */ /* 0x000fe2000780c0ff */
[----:B------:R-:W-:-:S12]  /*9040*/  BSSY.RECONVERGENT B0, `(.L_x_117) ;  /* 0x0000009000007945 */ /* 0x000fd80003800200 */
[----:B------:R-:W-:Y:S05]  /*9050*/  @P0 BRA `(.L_x_119) ;  /* 0x0000000000140947 */ /* 0x000fea0003800000 */
[----:B------:R-:W1:Y:S02]  /*9060*/  LDCU.64 UR4, c[0x0][0x888] ;  /* 0x00011100ff0477ac */ /* 0x000e640008000a00 */
[----:B-1----:R-:W-:-:S04]  /*9070*/  ISETP.NE.U32.AND P0, PT, RZ, UR4, PT ;  /* 0x00000004ff007c0c */ /* 0x002fc8000bf05070 */
[----:B------:R-:W-:-:S13]  /*9080*/  ISETP.NE.AND.EX P0, PT, RZ, UR5, PT, P0 ;  /* 0x00000005ff007c0c */ /* 0x000fda000bf05300 */
[----:B------:R-:W-:Y:S05]  /*9090*/  @!P0 EXIT ;  /* 0x000000000000894d */ /* 0x000fea0003800000 */
[----:B------:R-:W-:Y:S05]  /*90a0*/  BRA `(.L_x_120) ;  /* 0x0000000000087947 */ /* 0x000fea0003800000 */
.L_x_119:
[----:B------:R-:W-:-:S13]  /*90b0*/  FSETP.NEU.AND P0, PT, R107, RZ, PT ;  /* 0x000000ff6b00720b */ /* 0x000fda0003f0d000 */
[----:B------:R-:W-:Y:S05]  /*90c0*/  @!P0 EXIT ;  /* 0x000000000000894d */ /* 0x000fea0003800000 */
.L_x_120:
[----:B------:R-:W-:Y:S05]  /*90d0*/  BSYNC.RECONVERGENT B0 ;  /* 0x0000000000007941 */ /* 0x000fea0003800200 */
.L_x_117:
[----:B------:R-:W-:-:S04]  /*90e0*/  DEPBAR.LE SB0, 0x0 ;  /* 0x000080000000791a */ /* 0x000fc80000000000 */
[----:B------:R-:W-:Y:S05]  /*90f0*/  EXIT ;  /* 0x000000000000794d */ /* 0x000fea0003800000 */
.L_x_24:
[----:B-1----:R1:W2:Y:S02]  /*9100*/  SYNCS.PHASECHK.TRANS64.TRYWAIT P0, [R0+URZ+0x100], R3 ;  /* 0x00010003000075a7 */ /* 0x0022a400080011ff */
[----:B--2---:R-:W-:Y:S05]  /*9110*/  @!P0 NANOSLEEP.SYNCS 0x989680 ;  /* 0x009896800000895d */ /* 0x004fea0003900000 */
[----:B------:R-:W2:Y:S02]  /*9120*/  @!P0 SYNCS.PHASECHK.TRANS64 P0, [R0+URZ+0x100], R3 ;  /* 0x00010003000085a7 */ /* 0x000ea400080010ff */
[----:B--2---:R-:W-:Y:S05]  /*9130*/  @!P0 BRA `(.L_x_24) ;  /* 0xfffffffc00f08947 */ /* 0x004fea000383ffff */
[----:B------:R-:W-:Y:S05]  /*9140*/  BRA `(.L_x_121) ;  /* 0xffffff8400e87947 */ /* 0x000fea000383ffff */
.L_x_27:
[----:B-1----:R-:W-:Y:S07]  /*9150*/  MOV R0, UR33 ;  /* 0x0000002100007c02 */ /* 0x002fee0008000f00 */
.L_x_122:
[----:B-1----:R1:W2:Y:S02]  /*9160*/  SYNCS.PHASECHK.TRANS64.TRYWAIT P0, [R0+URZ+0x30], R3 ;  /* 0x00003003000075a7 */ /* 0x0022a400080011ff */
[----:B--2---:R-:W-:Y:S05]  /*9170*/  @!P0 NANOSLEEP.SYNCS 0x989680 ;  /* 0x009896800000895d */ /* 0x004fea0003900000 */
[----:B------:R-:W2:Y:S02]  /*9180*/  @!P0 SYNCS.PHASECHK.TRANS64 P0, [R0+URZ+0x30], R3 ;  /* 0x00003003000085a7 */ /* 0x000ea400080010ff */
[----:B--2---:R-:W-:Y:S05]  /*9190*/  @!P0 BRA `(.L_x_122) ;  /* 0xfffffffc00f08947 */ /* 0x004fea000383ffff */
[----:B------:R-:W-:Y:S05]  /*91a0*/  BRA `(.L_x_26) ;  /* 0xffffff8800287947 */ /* 0x000fea000383ffff */
.L_x_34:
[----:B-1----:R-:W-:Y:S07]  /*91b0*/  MOV R0, UR9 ;  /* 0x0000000900007c02 */ /* 0x002fee0008000f00 */
.L_x_123:
[----:B-1----:R1:W2:Y:S02]  /*91c0*/  SYNCS.PHASECHK.TRANS64.TRYWAIT P0, [R0+URZ+0x30], R3 ;  /* 0x00003003000075a7 */ /* 0x0022a400080011ff */
[----:B--2---:R-:W-:Y:S05]  /*91d0*/  @!P0 NANOSLEEP.SYNCS 0x989680 ;  /* 0x009896800000895d */ /* 0x004fea0003900000 */
[----:B------:R-:W2:Y:S02]  /*91e0*/  @!P0 SYNCS.PHASECHK.TRANS64 P0, [R0+URZ+0x30], R3 ;  /* 0x00003003000085a7 */ /* 0x000ea400080010ff */
[----:B--2---:R-:W-:Y:S05]  /*91f0*/  @!P0 BRA `(.L_x_123) ;  /* 0xfffffffc00f08947 */ /* 0x004fea000383ffff */
[----:B------:R-:W-:Y:S05]  /*9200*/  BRA `(.L_x_33) ;  /* 0xffffff8800e87947 */ /* 0x000fea000383ffff */
.L_x_39:
[----:B-1----:R1:W2:Y:S02]  /*9210*/  SYNCS.PHASECHK.TRANS64.TRYWAIT P0, [R3+URZ+0x90], R0 ;  /* 0x00009000030075a7 */ /* 0x0022a400080011ff */
[----:B--2---:R-:W-:Y:S05]  /*9220*/  @!P0 NANOSLEEP.SYNCS 0x989680 ;  /* 0x009896800000895d */ /* 0x004fea0003900000 */
[----:B------:R-:W2:Y:S02]  /*9230*/  @!P0 SYNCS.PHASECHK.TRANS64 P0, [R3+URZ+0x90], R0 ;  /* 0x00009000030085a7 */ /* 0x000ea400080010ff */
[----:B--2---:R-:W-:Y:S05]  /*9240*/  @!P0 BRA `(.L_x_39) ;  /* 0xfffffffc00f08947 */ /* 0x004fea000383ffff */
[----:B------:R-:W-:Y:S05]  /*9250*/  BRA `(.L_x_124) ;  /* 0xffffff8c00887947 */ /* 0x000fea000383ffff */
.L_x_43:
[----:B-1----:R-:W-:-:S07]  /*9260*/  MOV R0, UR4 ;  /* 0x0000000400007c02 */ /* 0x002fce0008000f00 */
.L_x_125:
[----:B-1----:R1:W2:Y:S02]  /*9270*/  SYNCS.PHASECHK.TRANS64.TRYWAIT P0, [R0+URZ], R3 ;  /* 0x00000003000075a7 */ /* 0x0022a400080011ff */
[----:B--2---:R-:W-:Y:S05]  /*9280*/  @!P0 NANOSLEEP.SYNCS 0x989680 ;  /* 0x009896800000895d */ /* 0x004fea0003900000 */
[----:B------:R-:W2:Y:S02]  /*9290*/  @!P0 SYNCS.PHASECHK.TRANS64 P0, [R0+URZ], R3 ;  /* 0x00000003000085a7 */ /* 0x000ea400080010ff */
[----:B--2---:R-:W-:Y:S05]  /*92a0*/  @!P0 BRA `(.L_x_125) ;  /* 0xfffffffc00f08947 */ /* 0x004fea000383ffff */
[----:B------:R-:W-:Y:S05]  /*92b0*/  BRA `(.L_x_126) ;  /* 0xffffff9400347947 */ /* 0x000fea000383ffff */
.L_x_44:
[----:B------:R-:W-:-:S07]  /*92c0*/  MOV R0, UR5 ;  /* 0x0000000500007c02 */ /* 0x000fce0008000f00 */
.L_x_127:
[----:B-1----:R1:W2:Y:S02]  /*92d0*/  SYNCS.PHASECHK.TRANS64.TRYWAIT P0, [R0+URZ], R3 ;  /* 0x00000003000075a7 */ /* 0x0022a400080011ff */
[----:B--2---:R-:W-:Y:S05]  /*92e0*/  @!P0 NANOSLEEP.SYNCS 0x989680 ;  /* 0x009896800000895d */ /* 0x004fea0003900000 */
[----:B------:R-:W2:Y:S02]  /*92f0*/  @!P0 SYNCS.PHASECHK.TRANS64 P0, [R0+URZ], R3 ;  /* 0x00000003000085a7 */ /* 0x000ea400080010ff */
[----:B--2---:R-:W-:Y:S05]  /*9300*/  @!P0 BRA `(.L_x_127) ;  /* 0xfffffffc00f08947 */ /* 0x004fea000383ffff */
[----:B------:R-:W-:Y:S05]  /*9310*/  BRA `(.L_x_128) ;  /* 0xffffff9400407947 */ /* 0x000fea000383ffff */
.L_x_45:
[----:B------:R-:W-:-:S07]  /*9320*/  MOV R0, UR5 ;  /* 0x0000000500007c02 */ /* 0x000fce0008000f00 */
.L_x_129:
[----:B-1----:R1:W2:Y:S02]  /*9330*/  SYNCS.PHASECHK.TRANS64.TRYWAIT P0, [R0+URZ], R3 ;  /* 0x00000003000075a7 */ /* 0x0022a400080011ff */
[----:B--2---:R-:W-:Y:S05]  /*9340*/  @!P0 NANOSLEEP.SYNCS 0x989680 ;  /* 0x009896800000895d */ /* 0x004fea0003900000 */
[----:B------:R-:W2:Y:S02]  /*9350*/  @!P0 SYNCS.PHASECHK.TRANS64 P0, [R0+URZ], R3 ;  /* 0x00000003000085a7 */ /* 0x000ea400080010ff */
[----:B--2---:R-:W-:Y:S05]  /*9360*/  @!P0 BRA `(.L_x_129) ;  /* 0xfffffffc00f08947 */ /* 0x004fea000383ffff */
[----:B------:R-:W-:Y:S05]  /*9370*/  BRA `(.L_x_130) ;  /* 0xffffff94004c7947 */ /* 0x000fea000383ffff */
.L_x_46:
[----:B------:R-:W-:-:S07]  /*9380*/  MOV R0, UR5 ;  /* 0x0000000500007c02 */ /* 0x000fce0008000f00 */
.L_x_131:
[----:B-1----:R1:W2:Y:S02]  /*9390*/  SYNCS.PHASECHK.TRANS64.TRYWAIT P0, [R0+URZ], R3 ;  /* 0x00000003000075a7 */ /* 0x0022a400080011ff */
[----:B--2---:R-:W-:Y:S05]  /*93a0*/  @!P0 NANOSLEEP.SYNCS 0x989680 ;  /* 0x009896800000895d */ /* 0x004fea0003900000 */
[----:B------:R-:W2:Y:S02]  /*93b0*/  @!P0 SYNCS.PHASECHK.TRANS64 P0, [R0+URZ], R3 ;  /* 0x00000003000085a7 */ /* 0x000ea400080010ff */
[----:B--2---:R-:W-:Y:S05]  /*93c0*/  @!P0 BRA `(.L_x_131) ;  /* 0xfffffffc00f08947 */ /* 0x004fea000383ffff */
[----:B------:R-:W-:Y:S05]  /*93d0*/  BRA `(.L_x_132) ;  /* 0xffffff9400587947 */ /* 0x000fea000383ffff */
.L_x_47:
[----:B------:R-:W-:-:S07]  /*93e0*/  MOV R0, UR5 ;  /* 0x0000000500007c02 */ /* 0x000fce0008000f00 */
.L_x_133:
[----:B-1----:R1:W2:Y:S02]  /*93f0*/  SYNCS.PHASECHK.TRANS64.TRYWAIT P0, [R0+URZ], R3 ;  /* 0x00000003000075a7 */ /* 0x0022a400080011ff */
[----:B--2---:R-:W-:Y:S05]  /*9400*/  @!P0 NANOSLEEP.SYNCS 0x989680 ;  /* 0x009896800000895d */ /* 0x004fea0003900000 */
[----:B------:R-:W2:Y:S02]  /*9410*/  @!P0 SYNCS.PHASECHK.TRANS64 P0, [R0+URZ], R3 ;  /* 0x00000003000085a7 */ /* 0x000ea400080010ff */
[----:B--2---:R-:W-:Y:S05]  /*9420*/  @!P0 BRA `(.L_x_133) ;  /* 0xfffffffc00f08947 */ /* 0x004fea000383ffff */
[----:B------:R-:W-:Y:S05]  /*9430*/  BRA `(.L_x_134) ;  /* 0xffffff9400647947 */ /* 0x000fea000383ffff */
.L_x_50:
[----:B-1----:R1:W2:Y:S02]  /*9440*/  SYNCS.PHASECHK.TRANS64.TRYWAIT P0, [R2+URZ+0xf0], R5 ;  /* 0x0000f005020075a7 */ /* 0x0022a400080011ff */
[----:B--2---:R-:W-:Y:S05]  /*9450*/  @!P0 NANOSLEEP.SYNCS 0x989680 ;  /* 0x009896800000895d */ /* 0x004fea0003900000 */
[----:B------:R-:W2:Y:S02]  /*9460*/  @!P0 SYNCS.PHASECHK.TRANS64 P0, [R2+URZ+0xf0], R5 ;  /* 0x0000f005020085a7 */ /* 0x000ea400080010ff */
[----:B--2---:R-:W-:Y:S05]  /*9470*/  @!P0 BRA `(.L_x_50) ;  /* 0xfffffffc00f08947 */ /* 0x004fea000383ffff */
[----:B------:R-:W-:Y:S05]  /*9480*/  BRA `(.L_x_135) ;  /* 0xffffff9400c07947 */ /* 0x000fea000383ffff */
.L_x_51:
[----:B------:R-:W-:-:S07]  /*9490*/  MOV R2, UR4 ;  /* 0x0000000400027c02 */ /* 0x000fce0008000f00 */
.L_x_136:
[----:B-1----:R1:W2:Y:S02]  /*94a0*/  SYNCS.PHASECHK.TRANS64.TRYWAIT P0, [R2+URZ+0xa0], R5 ;  /* 0x0000a005020075a7 */ /* 0x0022a400080011ff */
[----:B--2---:R-:W-:Y:S05]  /*94b0*/  @!P0 NANOSLEEP.SYNCS 0x989680 ;  /* 0x009896800000895d */ /* 0x004fea0003900000 */
[----:B------:R-:W2:Y:S02]  /*94c0*/  @!P0 SYNCS.PHASECHK.TRANS64 P0, [R2+URZ+0xa0], R5 ;  /* 0x0000a005020085a7 */ /* 0x000ea400080010ff */
[----:B--2---:R-:W-:Y:S05]  /*94d0*/  @!P0 BRA `(.L_x_136) ;  /* 0xfffffffc00f08947 */ /* 0x004fea000383ffff */
[----:B------:R-:W-:Y:S05]  /*94e0*/  BRA `(.L_x_137) ;  /* 0xffffff9400d07947 */ /* 0x000fea000383ffff */
.L_x_52:
[----:B-1----:R1:W2:Y:S02]  /*94f0*/  SYNCS.PHASECHK.TRANS64.TRYWAIT P1, [R2+URZ+0x90], R5 ;  /* 0x00009005020075a7 */ /* 0x0022a400080211ff */
[----:B--2---:R-:W-:Y:S05]  /*9500*/  @!P1 NANOSLEEP.SYNCS 0x989680 ;  /* 0x009896800000995d */ /* 0x004fea0003900000 */
[----:B------:R-:W2:Y:S02]  /*9510*/  @!P1 SYNCS.PHASECHK.TRANS64 P1, [R2+URZ+0x90], R5 ;  /* 0x00009005020095a7 */ /* 0x000ea400080210ff */
[----:B--2---:R-:W-:Y:S05]  /*9520*/  @!P1 BRA `(.L_x_52) ;  /* 0xfffffffc00f09947 */ /* 0x004fea000383ffff */
[----:B------:R-:W-:Y:S05]  /*9530*/  BRA `(.L_x_138) ;  /* 0xffffff9800007947 */ /* 0x000fea000383ffff */
.L_x_55:
[----:B------:R-:W-:-:S07]  /*9540*/  MOV R0, UR4 ;  /* 0x0000000400007c02 */ /* 0x000fce0008000f00 */
.L_x_139:
[----:B-1----:R1:W2:Y:S02]  /*9550*/  SYNCS.PHASECHK.TRANS64.TRYWAIT P0, [R0+URZ+0xa0], R3 ;  /* 0x0000a003000075a7 */ /* 0x0022a400080011ff */
[----:B--2---:R-:W-:Y:S05]  /*9560*/  @!P0 NANOSLEEP.SYNCS 0x989680 ;  /* 0x009896800000895d */ /* 0x004fea0003900000 */
[----:B------:R-:W2:Y:S02]  /*9570*/  @!P0 SYNCS.PHASECHK.TRANS64 P0, [R0+URZ+0xa0], R3 ;  /* 0x0000a003000085a7 */ /* 0x000ea400080010ff */
[----:B--2---:R-:W-:Y:S05]  /*9580*/  @!P0 BRA `(.L_x_139) ;  /* 0xfffffffc00f08947 */ /* 0x004fea000383ffff */
[----:B------:R-:W-:Y:S05]  /*9590*/  BRA `(.L_x_54) ;  /* 0xffffff9800547947 */ /* 0x000fea000383ffff */
.L_x_62:
[----:B-1----:R1:W2:Y:S02]  /*95a0*/  SYNCS.PHASECHK.TRANS64.TRYWAIT P1, [R0+URZ+0x90], R5 ;  /* 0x00009005000075a7 */ /* 0x0022a400080211ff */
[----:B--2---:R-:W-:Y:S05]  /*95b0*/  @!P1 NANOSLEEP.SYNCS 0x989680 ;  /* 0x009896800000995d */ /* 0x004fea0003900000 */
[----:B------:R-:W2:Y:S02]  /*95c0*/  @!P1 SYNCS.PHASECHK.TRANS64 P1, [R0+URZ+0x90], R5 ;  /* 0x00009005000095a7 */ /* 0x000ea400080210ff */
[----:B--2---:R-:W-:Y:S05]  /*95d0*/  @!P1 BRA `(.L_x_62) ;  /* 0xfffffffc00f09947 */ /* 0x004fea000383ffff */
[----:B------:R-:W-:Y:S05]  /*95e0*/  BRA `(.L_x_140) ;  /* 0xffffff9c00c87947 */ /* 0x000fea000383ffff */
.L_x_63:
[----:B------:R-:W-:-:S07]  /*95f0*/  MOV R3, UR31 ;  /* 0x0000001f00037c02 */ /* 0x000fce0008000f00 */
.L_x_141:
[----:B-1----:R1:W2:Y:S02]  /*9600*/  SYNCS.PHASECHK.TRANS64.TRYWAIT P0, [R3+URZ+0xd0], R0 ;  /* 0x0000d000030075a7 */ /* 0x0022a400080011ff */
[----:B--2---:R-:W-:Y:S05]  /*9610*/  @!P0 NANOSLEEP.SYNCS 0x989680 ;  /* 0x009896800000895d */ /* 0x004fea0003900000 */
[----:B------:R-:W2:Y:S02]  /*9620*/  @!P0 SYNCS.PHASECHK.TRANS64 P0, [R3+URZ+0xd0], R0 ;  /* 0x0000d000030085a7 */ /* 0x000ea400080010ff */
[----:B--2---:R-:W-:Y:S05]  /*9630*/  @!P0 BRA `(.L_x_141) ;  /* 0xfffffffc00f08947 */ /* 0x004fea000383ffff */
[----:B------:R-:W-:Y:S05]  /*9640*/  BRA `(.L_x_142) ;  /* 0xffffffa000147947 */ /* 0x000fea000383ffff */
.L_x_66:
[----:B------:R-:W-:Y:S07]  /*9650*/  MOV R0, UR7 ;  /* 0x0000000700007c02 */ /* 0x000fee0008000f00 */
.L_x_143:
[----:B-1----:R1:W2:Y:S02]  /*9660*/  SYNCS.PHASECHK.TRANS64.TRYWAIT P0, [R0+URZ], R3 ;  /* 0x00000003000075a7 */ /* 0x0022a400080011ff */
[----:B--2---:R-:W-:Y:S05]  /*9670*/  @!P0 NANOSLEEP.SYNCS 0x989680 ;  /* 0x009896800000895d */ /* 0x004fea0003900000 */
[----:B------:R-:W2:Y:S02]  /*9680*/  @!P0 SYNCS.PHASECHK.TRANS64 P0, [R0+URZ], R3 ;  /* 0x00000003000085a7 */ /* 0x000ea400080010ff */
[----:B--2---:R-:W-:Y:S05]  /*9690*/  @!P0 BRA `(.L_x_143) ;  /* 0xfffffffc00f08947 */ /* 0x004fea000383ffff */
[----:B------:R-:W-:Y:S05]  /*96a0*/  BRA `(.L_x_65) ;  /* 0xffffffa000307947 */ /* 0x000fea000383ffff */
.L_x_69:
[----:B------:R-:W-:-:S07]  /*96b0*/  MOV R0, UR4 ;  /* 0x0000000400007c02 */ /* 0x000fce0008000f00 */
.L_x_144:
[----:B--2---:R2:W4:Y:S02]  /*96c0*/  SYNCS.PHASECHK.TRANS64.TRYWAIT P0, [R0+URZ], R3 ;  /* 0x00000003000075a7 */ /* 0x00452400080011ff */
[----:B----4-:R-:W-:Y:S05]  /*96d0*/  @!P0 NANOSLEEP.SYNCS 0x989680 ;  /* 0x009896800000895d */ /* 0x010fea0003900000 */
[----:B------:R-:W4:Y:S02]  /*96e0*/  @!P0 SYNCS.PHASECHK.TRANS64 P0, [R0+URZ], R3 ;  /* 0x00000003000085a7 */ /* 0x000f2400080010ff */
[----:B----4-:R-:W-:Y:S05]  /*96f0*/  @!P0 BRA `(.L_x_144) ;  /* 0xfffffffc00f08947 */ /* 0x010fea000383ffff */
[----:B------:R-:W-:Y:S05]  /*9700*/  BRA `(.L_x_145) ;  /* 0xffffffa4000c7947 */ /* 0x000fea000383ffff */
.L_x_70:
[----:B------:R-:W-:-:S07]  /*9710*/  MOV R0, UR5 ;  /* 0x0000000500007c02 */ /* 0x000fce0008000f00 */
.L_x_146:
[----:B-1----:R1:W2:Y:S02]  /*9720*/  SYNCS.PHASECHK.TRANS64.TRYWAIT P0, [R0+URZ], R3 ;  /* 0x00000003000075a7 */ /* 0x0022a400080011ff */
[----:B--2---:R-:W-:Y:S05]  /*9730*/  @!P0 NANOSLEEP.SYNCS 0x989680 ;  /* 0x009896800000895d */ /* 0x004fea0003900000 */
[----:B------:R-:W2:Y:S02]  /*9740*/  @!P0 SYNCS.PHASECHK.TRANS64 P0, [R0+URZ], R3 ;  /* 0x00000003000085a7 */ /* 0x000ea400080010ff */
[----:B--2---:R-:W-:Y:S05]  /*9750*/  @!P0 BRA `(.L_x_146) ;  /* 0xfffffffc00f08947 */ /* 0x004fea000383ffff */
[----:B------:R-:W-:Y:S05]  /*9760*/  BRA `(.L_x_147) ;  /* 0xffffffa400187947 */ /* 0x000fea000383ffff */
.L_x_71:
[----:B------:R-:W-:-:S07]  /*9770*/  MOV R0, UR5 ;  /* 0x0000000500007c02 */ /* 0x000fce0008000f00 */
.L_x_148:
[----:B-1----:R1:W2:Y:S02]  /*9780*/  SYNCS.PHASECHK.TRANS64.TRYWAIT P0, [R0+URZ], R3 ;  /* 0x00000003000075a7 */ /* 0x0022a400080011ff */
[----:B--2---:R-:W-:Y:S05]  /*9790*/  @!P0 NANOSLEEP.SYNCS 0x989680 ;  /* 0x009896800000895d */ /* 0x004fea0003900000 */
[----:B------:R-:W2:Y:S02]  /*97a0*/  @!P0 SYNCS.PHASECHK.TRANS64 P0, [R0+URZ], R3 ;  /* 0x00000003000085a7 */ /* 0x000ea400080010ff */
[----:B--2---:R-:W-:Y:S05]  /*97b0*/  @!P0 BRA `(.L_x_148) ;  /* 0xfffffffc00f08947 */ /* 0x004fea000383ffff */
[----:B------:R-:W-:Y:S05]  /*97c0*/  BRA `(.L_x_149) ;  /* 0xffffffa400247947 */ /* 0x000fea000383ffff */
.L_x_72:
[----:B------:R-:W-:-:S07]  /*97d0*/  MOV R0, UR4 ;  /* 0x0000000400007c02 */ /* 0x000fce0008000f00 */
.L_x_150:
[----:B-1----:R1:W2:Y:S02]  /*97e0*/  SYNCS.PHASECHK.TRANS64.TRYWAIT P0, [R0+URZ], R3 ;  /* 0x00000003000075a7 */ /* 0x0022a400080011ff */
[----:B--2---:R-:W-:Y:S05]  /*97f0*/  @!P0 NANOSLEEP.SYNCS 0x989680 ;  /* 0x009896800000895d */ /* 0x004fea0003900000 */
[----:B------:R-:W2:Y:S02]  /*9800*/  @!P0 SYNCS.PHASECHK.TRANS64 P0, [R0+URZ], R3 ;  /* 0x00000003000085a7 */ /* 0x000ea400080010ff */
[----:B--2---:R-:W-:Y:S05]  /*9810*/  @!P0 BRA `(.L_x_150) ;  /* 0xfffffffc00f08947 */ /* 0x004fea000383ffff */
[----:B------:R-:W-:Y:S05]  /*9820*/  BRA `(.L_x_151) ;  /* 0xffffffa400307947 */ /* 0x000fea000383ffff */
.L_x_77:
[----:B-1----:R1:W2:Y:S02]  /*9830*/  SYNCS.PHASECHK.TRANS64.TRYWAIT P0, [R3+URZ+0x90], R0 ;  /* 0x00009000030075a7 */ /* 0x0022a400080011ff */
[----:B--2---:R-:W-:Y:S05]  /*9840*/  @!P0 NANOSLEEP.SYNCS 0x989680 ;  /* 0x009896800000895d */ /* 0x004fea0003900000 */
[----:B------:R-:W2:Y:S02]  /*9850*/  @!P0 SYNCS.PHASECHK.TRANS64 P0, [R3+URZ+0x90], R0 ;  /* 0x00009000030085a7 */ /* 0x000ea400080010ff */
[----:B--2---:R-:W-:Y:S05]  /*9860*/  @!P0 BRA `(.L_x_77) ;  /* 0xfffffffc00f08947 */ /* 0x004fea000383ffff */
[----:B------:R-:W-:Y:S05]  /*9870*/  BRA `(.L_x_152) ;  /* 0xffffffa800547947 */ /* 0x000fea000383ffff */
.L_x_80:
[----:B------:R-:W-:Y:S07]  /*9880*/  MOV R0, UR6 ;  /* 0x0000000600007c02 */ /* 0x000fee0008000f00 */
.L_x_153:
[----:B-1----:R1:W2:Y:S02]  /*9890*/  SYNCS.PHASECHK.TRANS64.TRYWAIT P1, [R0+URZ+0x88], R3 ;  /* 0x00008803000075a7 */ /* 0x0022a400080211ff */
[----:B--2---:R-:W-:Y:S05]  /*98a0*/  @!P1 NANOSLEEP.SYNCS 0x989680 ;  /* 0x009896800000995d */ /* 0x004fea0003900000 */
[----:B------:R-:W2:Y:S02]  /*98b0*/  @!P1 SYNCS.PHASECHK.TRANS64 P1, [R0+URZ+0x88], R3 ;  /* 0x00008803000095a7 */ /* 0x000ea400080210ff */
[----:B--2---:R-:W-:Y:S05]  /*98c0*/  @!P1 BRA `(.L_x_153) ;  /* 0xfffffffc00f09947 */ /* 0x004fea000383ffff */
[----:B------:R-:W-:Y:S05]  /*98d0*/  BRA `(.L_x_79) ;  /* 0xffffffac00c47947 */ /* 0x000fea000383ffff */
.L_x_83:
[----:B------:R-:W-:Y:S07]  /*98e0*/  MOV R3, UR7 ;  /* 0x0000000700037c02 */ /* 0x000fee0008000f00 */
.L_x_154:
[----:B-1----:R1:W2:Y:S02]  /*98f0*/  SYNCS.PHASECHK.TRANS64.TRYWAIT P2, [R3+URZ+0x70], R0 ;  /* 0x00007000030075a7 */ /* 0x0022a400080411ff */
[----:B--2---:R-:W-:Y:S05]  /*9900*/  @!P2 NANOSLEEP.SYNCS 0x989680 ;  /* 0x009896800000a95d */ /* 0x004fea0003900000 */
[----:B------:R-:W2:Y:S02]  /*9910*/  @!P2 SYNCS.PHASECHK.TRANS64 P2, [R3+URZ+0x70], R0 ;  /* 0x000070000300a5a7 */ /* 0x000ea400080410ff */
[----:B--2---:R-:W-:Y:S05]  /*9920*/  @!P2 BRA `(.L_x_154) ;  /* 0xfffffffc00f0a947 */ /* 0x004fea000383ffff */
[----:B------:R-:W-:Y:S05]  /*9930*/  BRA `(.L_x_155) ;  /* 0xffffffb000207947 */ /* 0x000fea000383ffff */
.L_x_85:
[----:B------:R-:W-:-:S07]  /*9940*/  MOV R0, UR4 ;  /* 0x0000000400007c02 */ /* 0x000fce0008000f00 */
.L_x_156:
[----:B--2---:R2:W4:Y:S02]  /*9950*/  SYNCS.PHASECHK.TRANS64.TRYWAIT P0, [R0+URZ], R3 ;  /* 0x00000003000075a7 */ /* 0x00452400080011ff */
[----:B----4-:R-:W-:Y:S05]  /*9960*/  @!P0 NANOSLEEP.SYNCS 0x989680 ;  /* 0x009896800000895d */ /* 0x010fea0003900000 */
[----:B------:R-:W4:Y:S02]  /*9970*/  @!P0 SYNCS.PHASECHK.TRANS64 P0, [R0+URZ], R3 ;  /* 0x00000003000085a7 */ /* 0x000f2400080010ff */
[----:B----4-:R-:W-:Y:S05]  /*9980*/  @!P0 BRA `(.L_x_156) ;  /* 0xfffffffc00f08947 */ /* 0x010fea000383ffff */
[----:B------:R-:W-:Y:S05]  /*9990*/  BRA `(.L_x_157) ;  /* 0xffffffb400787947 */ /* 0x000fea000383ffff */
.L_x_87:
[----:B---3--:R3:W4:Y:S02]  /*99a0*/  SYNCS.PHASECHK.TRANS64.TRYWAIT P0, [R0+URZ+0x90], R3 ;  /* 0x00009003000075a7 */ /* 0x00872400080011ff */
[----:B----4-:R-:W-:Y:S05]  /*99b0*/  @!P0 NANOSLEEP.SYNCS 0x989680 ;  /* 0x009896800000895d */ /* 0x010fea0003900000 */
[----:B------:R-:W4:Y:S02]  /*99c0*/  @!P0 SYNCS.PHASECHK.TRANS64 P0, [R0+URZ+0x90], R3 ;  /* 0x00009003000085a7 */ /* 0x000f2400080010ff */
[----:B----4-:R-:W-:Y:S05]  /*99d0*/  @!P0 BRA `(.L_x_87) ;  /* 0xfffffffc00f08947 */ /* 0x010fea000383ffff */
[----:B------:R-:W-:Y:S05]  /*99e0*/  BRA `(.L_x_158) ;  /* 0xffffffb8005c7947 */ /* 0x000fea000383ffff */
.L_x_97:
[----:B-1----:R1:W2:Y:S02]  /*99f0*/  SYNCS.PHASECHK.TRANS64.TRYWAIT P0, [R0+URZ+0x60], R3 ;  /* 0x00006003000075a7 */ /* 0x0022a400080011ff */
[----:B--2---:R-:W-:Y:S05]  /*9a00*/  @!P0 NANOSLEEP.SYNCS 0x989680 ;  /* 0x009896800000895d */ /* 0x004fea0003900000 */
[----:B------:R-:W2:Y:S02]  /*9a10*/  @!P0 SYNCS.PHASECHK.TRANS64 P0, [R0+URZ+0x60], R3 ;  /* 0x00006003000085a7 */ /* 0x000ea400080010ff */
[----:B--2---:R-:W-:Y:S05]  /*9a20*/  @!P0 BRA `(.L_x_97) ;  /* 0xfffffffc00f08947 */ /* 0x004fea000383ffff */
[----:B------:R-:W-:Y:S05]  /*9a30*/  BRA `(.L_x_96) ;  /* 0xffffffc400d87947 */ /* 0x000fea000383ffff */
.L_x_99:
[----:B-1----:R1:W2:Y:S02]  /*9a40*/  SYNCS.PHASECHK.TRANS64.TRYWAIT P1, [R165+URZ+0xb0], R4 ;  /* 0x0000b004a50075a7 */ /* 0x0022a400080211ff */
[----:B--2---:R-:W-:Y:S05]  /*9a50*/  @!P1 NANOSLEEP.SYNCS 0x989680 ;  /* 0x009896800000995d */ /* 0x004fea0003900000 */
[----:B------:R-:W2:Y:S02]  /*9a60*/  @!P1 SYNCS.PHASECHK.TRANS64 P1, [R165+URZ+0xb0], R4 ;  /* 0x0000b004a50095a7 */ /* 0x000ea400080210ff */
[----:B--2---:R-:W-:Y:S05]  /*9a70*/  @!P1 BRA `(.L_x_99) ;  /* 0xfffffffc00f09947 */ /* 0x004fea000383ffff */
[----:B------:R-:W-:Y:S05]  /*9a80*/  BRA `(.L_x_98) ;  /* 0xffffffc800907947 */ /* 0x000fea000383ffff */
        .weak           $__internal_0_$__cuda_sm10x_tcgen05_guardrail_trap_col_being_dealloced_not_returned_by_alloc
        .type           $__internal_0_$__cuda_sm10x_tcgen05_guardrail_trap_col_being_dealloced_not_returned_by_alloc,@function
        .size           $__internal_0_$__cuda_sm10x_tcgen05_guardrail_trap_col_being_dealloced_not_returned_by_alloc,($__internal_1_$__cuda_sm10x_tcgen05_guardrail_trap_phase_invalid_during_alloc - $__internal_0_$__cuda_sm10x_tcgen05_guardrail_trap_col_being_dealloced_not_returned_by_alloc)
$__internal_0_$__cuda_sm10x_tcgen05_guardrail_trap_col_being_dealloced_not_returned_by_alloc:
[----:B------:R-:W-:Y:S05]  /*9a90*/  BPT.TRAP 0x1 ;  /* 0x000000040000795c */ /* 0x000fea0000300000 */
[----:B------:R-:W-:-:S04]  /*9aa0*/  HFMA2 R3, -RZ, RZ, 0, 0 ;  /* 0x00000000ff037431 */ /* 0x000fc800000001ff */
[----:B------:R-:W-:Y:S05]  /*9ab0*/  RET.REL.NODEC R2 `(_ZN7cutlass13device_kernelINS_4gemm6kernel13GemmUniversalIN4cute5tupleIJiiiiEEENS1_10collective13CollectiveMmaINS1_35MainloopSm100TmaUmmaWarpSpecializedILi6ELi2ELi4ENS5_IJNS4_1CILi2EEENSA_ILi1EEESC_EEEEENS5_IJNSA_ILi64EEENSA_ILi176EEESF_EEENS_10bfloat16_tENS5_IJlSC_lEEESI_SJ_NS4_8TiledMMAINS4_8MMA_AtomIJNS4_20SM100_MMA_F16BF16_SSISI_SI_fLi64ELi176ELNS4_4UMMA5MajorE0ELSO_0ELNSN_7ScaleInE0ELSP_0EEEEEENS4_6LayoutINS5_IJSC_SC_SC_EEENS5_IJNSA_ILi0EEESU_SU_EEEEENS5_IJNS4_10UnderscoreESX_SX_EEEEENS4_13SM90_TMA_LOADENS4_14ComposedLayoutINS4_7SwizzleILi3ELi4ELi3EEENS4_18smem_ptr_flag_bitsILi16EEENSS_INS5_IJNSA_ILi8EEESF_EEENS5_IJSF_SC_EEEEEEEvNS4_8identityENS4_23SM90_TMA_LOAD_MULTICASTES1A_vS1B_EENS_8epilogue10collective18CollectiveEpilogueINS1E_23Sm100TmaWarpSpecializedILi2ELi1ELi88ELb1ELb0EEEJSH_NS5_IJNSS_ISF_SC_EENSS_ISG_SC_EEEEESI_SJ_SI_SJ_NS1E_6fusion15FusionCallbacksIS1I_NS1M_17LinearCombinationISI_fSI_fLNS_15FloatRoundStyleE2EEESH_S1L_JEEENS4_5SM1004TMEM4LOAD26SM100_TMEM_LOAD_16dp256b2xES10_NS11_INS12_ILi1ELi4ELi3EEES15_NSS_INS5_IJS16_NSA_ILi16EEEEEENS5_IJS1X_SC_EEEEEEENS4_17SM75_U32x4_LDSM_NENS4_14SM90_TMA_STOREES21_NS4_17SM90_U32x4_STSM_NENS4_39AutoVectorizingCopyWithAssumedAlignmentILi128EEEEEEvvEEEEvNT_6ParamsE) ;  /* 0xffffff6402507950 */ /* 0x000fea0003c3ffff */
        .weak           $__internal_1_$__cuda_sm10x_tcgen05_guardrail_trap_phase_invalid_during_alloc
        .type           $__internal_1_$__cuda_sm10x_tcgen05_guardrail_trap_phase_invalid_during_alloc,@function
        .size           $__internal_1_$__cuda_sm10x_tcgen05_guardrail_trap_phase_invalid_during_alloc,($__internal_2_$__cuda_sm10x_tcgen05_guardrail_trap_unallocated_columns_being_dealloced - $__internal_1_$__cuda_sm10x_tcgen05_guardrail_trap_phase_invalid_during_alloc)
$__internal_1_$__cuda_sm10x_tcgen05_guardrail_trap_phase_invalid_during_alloc:
[----:B------:R-:W-:Y:S05]  /*9ac0*/  BPT.TRAP 0x1 ;  /* 0x000000040000795c */ /* 0x000fea0000300000 */
[----:B------:R-:W-:-:S04]  /*9ad0*/  MOV R5, 0x0 ;  /* 0x0000000000057802 */ /* 0x000fc80000000f00 */
[----:B------:R-:W-:Y:S05]  /*9ae0*/  RET.REL.NODEC R4 `(_ZN7cutlass13device_kernelINS_4gemm6kernel13GemmUniversalIN4cute5tupleIJiiiiEEENS1_10collective13CollectiveMmaINS1_35MainloopSm100TmaUmmaWarpSpecializedILi6ELi2ELi4ENS5_IJNS4_1CILi2EEENSA_ILi1EEESC_EEEEENS5_IJNSA_ILi64EEENSA_ILi176EEESF_EEENS_10bfloat16_tENS5_IJlSC_lEEESI_SJ_NS4_8TiledMMAINS4_8MMA_AtomIJNS4_20SM100_MMA_F16BF16_SSISI_SI_fLi64ELi176ELNS4_4UMMA5MajorE0ELSO_0ELNSN_7ScaleInE0ELSP_0EEEEEENS4_6LayoutINS5_IJSC_SC_SC_EEENS5_IJNSA_ILi0EEESU_SU_EEEEENS5_IJNS4_10UnderscoreESX_SX_EEEEENS4_13SM90_TMA_LOADENS4_14ComposedLayoutINS4_7SwizzleILi3ELi4ELi3EEENS4_18smem_ptr_flag_bitsILi16EEENSS_INS5_IJNSA_ILi8EEESF_EEENS5_IJSF_SC_EEEEEEEvNS4_8identityENS4_23SM90_TMA_LOAD_MULTICASTES1A_vS1B_EENS_8epilogue10collective18CollectiveEpilogueINS1E_23Sm100TmaWarpSpecializedILi2ELi1ELi88ELb1ELb0EEEJSH_NS5_IJNSS_ISF_SC_EENSS_ISG_SC_EEEEESI_SJ_SI_SJ_NS1E_6fusion15FusionCallbacksIS1I_NS1M_17LinearCombinationISI_fSI_fLNS_15FloatRoundStyleE2EEESH_S1L_JEEENS4_5SM1004TMEM4LOAD26SM100_TMEM_LOAD_16dp256b2xES10_NS11_INS12_ILi1ELi4ELi3EEES15_NSS_INS5_IJS16_NSA_ILi16EEEEEENS5_IJS1X_SC_EEEEEEENS4_17SM75_U32x4_LDSM_NENS4_14SM90_TMA_STOREES21_NS4_17SM90_U32x4_STSM_NENS4_39AutoVectorizingCopyWithAssumedAlignmentILi128EEEEEEvvEEEEvNT_6ParamsE) ;  /* 0xffffff6404447950 */ /* 0x000fea0003c3ffff */
        .weak           $__internal_2_$__cuda_sm10x_tcgen05_guardrail_trap_unallocated_columns_being_dealloced
        .type           $__internal_2_$__cuda_sm10x_tcgen05_guardrail_trap_unallocated_columns_being_dealloced,@function
        .size           $__internal_2_$__cuda_sm10x_tcgen05_guardrail_trap_unallocated_columns_being_dealloced,(.L_x_160 - $__internal_2_$__cuda_sm10x_tcgen05_guardrail_trap_unallocated_columns_being_dealloced)
$__internal_2_$__cuda_sm10x_tcgen05_guardrail_trap_unallocated_columns_being_dealloced:
[----:B------:R-:W-:Y:S05]  /*9af0*/  BPT.TRAP 0x1 ;  /* 0x000000040000795c */ /* 0x000fea0000300000 */
[----:B------:R-:W-:-:S04]  /*9b00*/  HFMA2 R3, -RZ, RZ, 0, 0 ;  /* 0x00000000ff037431 */ /* 0x000fc800000001ff */
[----:B------:R-:W-:Y:S05]  /*9b10*/  RET.REL.NODEC R2 `(_ZN7cutlass13device_kernelINS_4gemm6kernel13GemmUniversalIN4cute5tupleIJiiiiEEENS1_10collective13CollectiveMmaINS1_35MainloopSm100TmaUmmaWarpSpecializedILi6ELi2ELi4ENS5_IJNS4_1CILi2EEENSA_ILi1EEESC_EEEEENS5_IJNSA_ILi64EEENSA_ILi176EEESF_EEENS_10bfloat16_tENS5_IJlSC_lEEESI_SJ_NS4_8TiledMMAINS4_8MMA_AtomIJNS4_20SM100_MMA_F16BF16_SSISI_SI_fLi64ELi176ELNS4_4UMMA5MajorE0ELSO_0ELNSN_7ScaleInE0ELSP_0EEEEEENS4_6LayoutINS5_IJSC_SC_SC_EEENS5_IJNSA_ILi0EEESU_SU_EEEEENS5_IJNS4_10UnderscoreESX_SX_EEEEENS4_13SM90_TMA_LOADENS4_14ComposedLayoutINS4_7SwizzleILi3ELi4ELi3EEENS4_18smem_ptr_flag_bitsILi16EEENSS_INS5_IJNSA_ILi8EEESF_EEENS5_IJSF_SC_EEEEEEEvNS4_8identityENS4_23SM90_TMA_LOAD_MULTICASTES1A_vS1B_EENS_8epilogue10collective18CollectiveEpilogueINS1E_23Sm100TmaWarpSpecializedILi2ELi1ELi88ELb1ELb0EEEJSH_NS5_IJNSS_ISF_SC_EENSS_ISG_SC_EEEEESI_SJ_SI_SJ_NS1E_6fusion15FusionCallbacksIS1I_NS1M_17LinearCombinationISI_fSI_fLNS_15FloatRoundStyleE2EEESH_S1L_JEEENS4_5SM1004TMEM4LOAD26SM100_TMEM_LOAD_16dp256b2xES10_NS11_INS12_ILi1ELi4ELi3EEES15_NSS_INS5_IJS16_NSA_ILi16EEEEEENS5_IJS1X_SC_EEEEEEENS4_17SM75_U32x4_LDSM_NENS4_14SM90_TMA_STOREES21_NS4_17SM90_U32x4_STSM_NENS4_39AutoVectorizingCopyWithAssumedAlignmentILi128EEEEEEvvEEEEvNT_6ParamsE) ;  /* 0xffffff6402387950 */ /* 0x000fea0003c3ffff */
.L_x_159:
[----:B------:R-:W-:-:S00]  /*9b20*/  BRA `(.L_x_159) ;  /* 0xfffffffc00fc7947 */ /* 0x000fc0000383ffff */
[----:B------:R-:W-:-:S00]  /*9b30*/  NOP ;  /* 0x0000000000007918 */ /* 0x000fc00000000000 */
        /* <DEDUP_REMOVED lines=12> */
.L_x_160:


//--------------------- .nv.global.init           --------------------------
	.section	.nv.global.init,"aw",@progbits
.nv.global.init:
	.type		$str$27,@object
	.size		$str$27,($str$28 - $str$27)
$str$27:
        /*0000*/ 	.byte	0x28, 0x61, 0x64, 0x64, 0x72, 0x65, 0x73, 0x73, 0x20, 0x26, 0x20, 0x6d, 0x61, 0x73, 0x6b, 0x29
        /*0010*/ 	.byte	0x20, 0x3d, 0x3d, 0x20, 0x30, 0x00
	.type		$str$28,@object
	.size		$str$28,($str$26 - $str$28)
$str$28:
        /*0016*/ 	.byte	0x2f, 0x74, 0x6d, 0x70, 0x2f, 0x63, 0x75, 0x74, 0x6c, 0x61, 0x73, 0x73, 0x5f, 0x73, 0x77, 0x65
        /*0026*/ 	.byte	0x65, 0x70, 0x5f, 0x73, 0x72, 0x63, 0x2f, 0x69, 0x6e, 0x63, 0x6c, 0x75, 0x64, 0x65, 0x2f, 0x63
        /*0036*/ 	.byte	0x75, 0x74, 0x65, 0x2f, 0x70, 0x6f, 0x69, 0x6e, 0x74, 0x65, 0x72, 0x5f, 0x66, 0x6c, 0x61, 0x67
        /*0046*/ 	.byte	0x67, 0x65, 0x64, 0x2e, 0x68, 0x70, 0x70, 0x00
	.type		$str$26,@object
	.size		$str$26,($str$25 - $str$26)
$str$26:
        /*004e*/ 	.byte	0x2f, 0x74, 0x6d, 0x70, 0x2f, 0x63, 0x75, 0x74, 0x6c, 0x61, 0x73, 0x73, 0x5f, 0x73, 0x77, 0x65
        /*005e*/ 	.byte	0x65, 0x70, 0x5f, 0x73, 0x72, 0x63, 0x2f, 0x69, 0x6e, 0x63, 0x6c, 0x75, 0x64, 0x65, 0x2f, 0x63
        /*006e*/ 	.byte	0x75, 0x74, 0x65, 0x2f, 0x61, 0x74, 0x6f, 0x6d, 0x2f, 0x63, 0x6f, 0x70, 0x79, 0x5f, 0x74, 0x72
        /*007e*/ 	.byte	0x61, 0x69, 0x74, 0x73, 0x5f, 0x73, 0x6d, 0x31, 0x30, 0x30, 0x2e, 0x68, 0x70, 0x70, 0x00
	.type		$str$25,@object
	.size		$str$25,(__unnamed_1 - $str$25)
$str$25:
        /*008d*/ 	.byte	0x28, 0x28, 0x75, 0x69, 0x6e, 0x74, 0x33, 0x32, 0x5f, 0x74, 0x28, 0x74, 0x68, 0x72, 0x65, 0x61
        /*009d*/ 	.byte	0x64, 0x49, 0x64, 0x78, 0x2e, 0x78, 0x29, 0x20, 0x2f, 0x20, 0x33, 0x32, 0x29, 0x20, 0x25, 0x20
        /*00ad*/ 	.byte	0x34, 0x29, 0x20, 0x3d, 0x3d, 0x20, 0x28, 0x28, 0x28, 0x74, 0x6d, 0x65, 0x6d, 0x5f, 0x61, 0x64
        /*00bd*/ 	.byte	0x64, 0x72, 0x20, 0x3e, 0x3e, 0x20, 0x31, 0x36, 0x29, 0x20, 0x2f, 0x20, 0x33, 0x32, 0x29, 0x20
        /*00cd*/ 	.byte	0x25, 0x20, 0x34, 0x29, 0x00
	.type		__unnamed_1,@object
	.size		__unnamed_1,(__unnamed_2 - __unnamed_1)
__unnamed_1:
        /*00d2*/ 	.byte	0x61, 0x75, 0x74, 0x6f, 0x20, 0x63, 0x75, 0x74, 0x65, 0x3a, 0x3a, 0x61, 0x73, 0x5f, 0x70, 0x6f
        /* <DEDUP_REMOVED lines=24> */
        /*0262*/ 	.byte	0x3a, 0x43, 0x3c, 0x31, 0x31, 0x32, 0x36, 0x34, 0x3e, 0x3e, 0x3e, 0x3e, 0x5d, 0x00
	.type		__unnamed_2,@object
	.size		__unnamed_2,(.L_2 - __unnamed_2)
__unnamed_2:
        /* <DEDUP_REMOVED lines=42> */
        /*0510*/ 	.byte	0x3e, 0x5d, 0x00
.L_2:


//--------------------- .nv.shared._ZN7cutlass13device_kernelINS_4gemm6kernel13GemmUniversalIN4cute5tupleIJiiiiEEENS1_10collective13CollectiveMmaINS1_35MainloopSm100TmaUmmaWarpSpecializedILi6ELi2ELi4ENS5_IJNS4_1CILi2EEENSA_ILi1EEESC_EEEEENS5_IJNSA_ILi64EEENSA_ILi176EEESF_EEENS_10bfloat16_tENS5_IJlSC_lEEESI_SJ_NS4_8TiledMMAINS4_8MMA_AtomIJNS4_20SM100_MMA_F16BF16_SSISI_SI_fLi64ELi176ELNS4_4UMMA5MajorE0ELSO_0ELNSN_7ScaleInE0ELSP_0EEEEEENS4_6LayoutINS5_IJSC_SC_SC_EEENS5_IJNSA_ILi0EEESU_SU_EEEEENS5_IJNS4_10UnderscoreESX_SX_EEEEENS4_13SM90_TMA_LOADENS4_14ComposedLayoutINS4_7SwizzleILi3ELi4ELi3EEENS4_18smem_ptr_flag_bitsILi16EEENSS_INS5_IJNSA_ILi8EEESF_EEENS5_IJSF_SC_EEEEEEEvNS4_8identityENS4_23SM90_TMA_LOAD_MULTICASTES1A_vS1B_EENS_8epilogue10collective18CollectiveEpilogueINS1E_23Sm100TmaWarpSpecializedILi2ELi1ELi88ELb1ELb0EEEJSH_NS5_IJNSS_ISF_SC_EENSS_ISG_SC_EEEEESI_SJ_SI_SJ_NS1E_6fusion15FusionCallbacksIS1I_NS1M_17LinearCombinationISI_fSI_fLNS_15FloatRoundStyleE2EEESH_S1L_JEEENS4_5SM1004TMEM4LOAD26SM100_TMEM_LOAD_16dp256b2xES10_NS11_INS12_ILi1ELi4ELi3EEES15_NSS_INS5_IJS16_NSA_ILi16EEEEEENS5_IJS1X_SC_EEEEEEENS4_17SM75_U32x4_LDSM_NENS4_14SM90_TMA_STOREES21_NS4_17SM90_U32x4_STSM_NENS4_39AutoVectorizingCopyWithAssumedAlignmentILi128EEEEEEvvEEEEvNT_6ParamsE --------------------------
	.section	.nv.shared._ZN7cutlass13device_kernelINS_4gemm6kernel13GemmUniversalIN4cute5tupleIJiiiiEEENS1_10collective13CollectiveMmaINS1_35MainloopSm100TmaUmmaWarpSpecializedILi6ELi2ELi4ENS5_IJNS4_1CILi2EEENSA_ILi1EEESC_EEEEENS5_IJNSA_ILi64EEENSA_ILi176EEESF_EEENS_10bfloat16_tENS5_IJlSC_lEEESI_SJ_NS4_8TiledMMAINS4_8MMA_AtomIJNS4_20SM100_MMA_F16BF16_SSISI_SI_fLi64ELi176ELNS4_4UMMA5MajorE0ELSO_0ELNSN_7ScaleInE0ELSP_0EEEEEENS4_6LayoutINS5_IJSC_SC_SC_EEENS5_IJNSA_ILi0EEESU_SU_EEEEENS5_IJNS4_10UnderscoreESX_SX_EEEEENS4_13SM90_TMA_LOADENS4_14ComposedLayoutINS4_7SwizzleILi3ELi4ELi3EEENS4_18smem_ptr_flag_bitsILi16EEENSS_INS5_IJNSA_ILi8EEESF_EEENS5_IJSF_SC_EEEEEEEvNS4_8identityENS4_23SM90_TMA_LOAD_MULTICASTES1A_vS1B_EENS_8epilogue10collective18CollectiveEpilogueINS1E_23Sm100TmaWarpSpecializedILi2ELi1ELi88ELb1ELb0EEEJSH_NS5_IJNSS_ISF_SC_EENSS_ISG_SC_EEEEESI_SJ_SI_SJ_NS1E_6fusion15FusionCallbacksIS1I_NS1M_17LinearCombinationISI_fSI_fLNS_15FloatRoundStyleE2EEESH_S1L_JEEENS4_5SM1004TMEM4LOAD26SM100_TMEM_LOAD_16dp256b2xES10_NS11_INS12_ILi1ELi4ELi3EEES15_NSS_INS5_IJS16_NSA_ILi16EEEEEENS5_IJS1X_SC_EEEEEEENS4_17SM75_U32x4_LDSM_NENS4_14SM90_TMA_STOREES21_NS4_17SM90_U32x4_STSM_NENS4_39AutoVectorizingCopyWithAssumedAlignmentILi128EEEEEEvvEEEEvNT_6ParamsE,"aw",@nobits
	.sectionflags	@""
	.align	16
	.zero		1024


//--------------------- .nv.shared.reserved.0     --------------------------
	.section	.nv.shared.reserved.0,"aw",@nobits
	.weak		__nv_reservedSMEM_offset_0_alias
	.size		__nv_reservedSMEM_offset_0_alias, 0, 64
	.other		__nv_reservedSMEM_offset_0_alias,@"STO_CUDA_RESERVED_SHARED STV_DEFAULT"
__nv_reservedSMEM_offset_0_alias:
	.zero		0
.nv.shared.reserved.0:
	.zero		64
	.weak		__nv_reservedSMEM_tcgen05_partition
	.type		__nv_reservedSMEM_tcgen05_partition,@object
	.size		__nv_reservedSMEM_tcgen05_partition,(.L_0 - __nv_reservedSMEM_tcgen05_partition)
__nv_reservedSMEM_tcgen05_partition:
	.zero		32
.L_0:


//--------------------- .nv.global                --------------------------
	.section	.nv.global,"aw",@nobits
.nv.global:
	.type		_ZN39_INTERNAL_cb08b3b6_4_k_cu_d7fad3fd_71484cute1_E,@object
	.size		_ZN39_INTERNAL_cb08b3b6_4_k_cu_d7fad3fd_71484cute1_E,(_ZN39_INTERNAL_cb08b3b6_4_k_cu_d7fad3fd_71484cuda3std3__45__cpo6cbeginE - _ZN39_INTERNAL_cb08b3b6_4_k_cu_d7fad3fd_71484cute1_E)
_ZN39_INTERNAL_cb08b3b6_4_k_cu_d7fad3fd_71484cute1_E:
	.zero		1
	.type		_ZN39_INTERNAL_cb08b3b6_4_k_cu_d7fad3fd_71484cuda3std3__45__cpo6cbeginE,@object
	.size		_ZN39_INTERNAL_cb08b3b6_4_k_cu_d7fad3fd_71484cuda3std3__45__cpo6cbeginE,(_ZN39_INTERNAL_cb08b3b6_4_k_cu_d7fad3fd_71484cuda3std3__48in_placeE - _ZN39_INTERNAL_cb08b3b6_4_k_cu_d7fad3fd_71484cuda3std3__45__cpo6cbeginE)
_ZN39_INTERNAL_cb08b3b6_4_k_cu_d7fad3fd_71484cuda3std3__45__cpo6cbeginE:
	.zero		1
	.type		_ZN39_INTERNAL_cb08b3b6_4_k_cu_d7fad3fd_71484cuda3std3__48in_placeE,@object
	.size		_ZN39_INTERNAL_cb08b3b6_4_k_cu_d7fad3fd_71484cuda3std3__48in_placeE,(_ZN39_INTERNAL_cb08b3b6_4_k_cu_d7fad3fd_71484cuda3std6ranges3__45__cpo9iter_moveE - _ZN39_INTERNAL_cb08b3b6_4_k_cu_d7fad3fd_71484cuda3std3__48in_placeE)
_ZN39_INTERNAL_cb08b3b6_4_k_cu_d7fad3fd_71484cuda3std3__48in_placeE:
	.zero		1
	.type		_ZN39_INTERNAL_cb08b3b6_4_k_cu_d7fad3fd_71484cuda3std6ranges3__45__cpo9iter_moveE,@object
	.size		_ZN39_INTERNAL_cb08b3b6_4_k_cu_d7fad3fd_71484cuda3std6ranges3__45__cpo9iter_moveE,(_ZN39_INTERNAL_cb08b3b6_4_k_cu_d7fad3fd_71484cuda3std3__45__cpo5beginE - _ZN39_INTERNAL_cb08b3b6_4_k_cu_d7fad3fd_71484cuda3std6ranges3__45__cpo9iter_moveE)
_ZN39_INTERNAL_cb08b3b6_4_k_cu_d7fad3fd_71484cuda3std6ranges3__45__cpo9iter_moveE:
	.zero		1
	.type		_ZN39_INTERNAL_cb08b3b6_4_k_cu_d7fad3fd_71484cuda3std3__45__cpo5beginE,@object
	.size		_ZN39_INTERNAL_cb08b3b6_4_k_cu_d7fad3fd_71484cuda3std3__45__cpo5beginE,(_ZN39_INTERNAL_cb08b3b6_4_k_cu_d7fad3fd_71484cuda3std3__441_GLOBAL__N__cb08b3b6_4_k_cu_d7fad3fd_71486ignoreE - _ZN39_INTERNAL_cb08b3b6_4_k_cu_d7fad3fd_71484cuda3std3__45__cpo5beginE)
_ZN39_INTERNAL_cb08b3b6_4_k_cu_d7fad3fd_71484cuda3std3__45__cpo5beginE:
	.zero		1
	.type		_ZN39_INTERNAL_cb08b3b6_4_k_cu_d7fad3fd_71484cuda3std3__441_GLOBAL__N__cb08b3b6_4_k_cu_d7fad3fd_71486ignoreE,@object
	.size		_ZN39_INTERNAL_cb08b3b6_4_k_cu_d7fad3fd_71484cuda3std3__441_GLOBAL__N__cb08b3b6_4_k_cu_d7fad3fd_71486ignoreE,(_ZN39_INTERNAL_cb08b3b6_4_k_cu_d7fad3fd_71484cute7productE - _ZN39_INTERNAL_cb08b3b6_4_k_cu_d7fad3fd_71484cuda3std3__441_GLOBAL__N__cb08b3b6_4_k_cu_d7fad3fd_71486ignoreE)
_ZN39_INTERNAL_cb08b3b6_4_k_cu_d7fad3fd_71484cuda3std3__441_GLOBAL__N__cb08b3b6_4_k_cu_d7fad3fd_71486ignoreE:
	.zero		1
	.type		_ZN39_INTERNAL_cb08b3b6_4_k_cu_d7fad3fd_71484cute7productE,@object
	.size		_ZN39_INTERNAL_cb08b3b6_4_k_cu_d7fad3fd_71484cute7productE,(_ZN39_INTERNAL_cb08b3b6_4_k_cu_d7fad3fd_71484cuda3std3__45__cpo3endE - _ZN39_INTERNAL_cb08b3b6_4_k_cu_d7fad3fd_71484cute7productE)
_ZN39_INTERNAL_cb08b3b6_4_k_cu_d7fad3fd_71484cute7productE:
	.zero		1
	.type		_ZN39_INTERNAL_cb08b3b6_4_k_cu_d7fad3fd_71484cuda3std3__45__cpo3endE,@object
	.size		_ZN39_INTERNAL_cb08b3b6_4_k_cu_d7fad3fd_71484cuda3std3__45__cpo3endE,(_ZN39_INTERNAL_cb08b3b6_4_k_cu_d7fad3fd_71484cuda3std3__419piecewise_constructE - _ZN39_INTERNAL_cb08b3b6_4_k_cu_d7fad3fd_71484cuda3std3__45__cpo3endE)
_ZN39_INTERNAL_cb08b3b6_4_k_cu_d7fad3fd_71484cuda3std3__45__cpo3endE:
	.zero		1
	.type		_ZN39_INTERNAL_cb08b3b6_4_k_cu_d7fad3fd_71484cuda3std3__419piecewise_constructE,@object
	.size		_ZN39_INTERNAL_cb08b3b6_4_k_cu_d7fad3fd_71484cuda3std3__419piecewise_constructE,(_ZN39_INTERNAL_cb08b3b6_4_k_cu_d7fad3fd_71484cuda3std3__45__cpo4cendE - _ZN39_INTERNAL_cb08b3b6_4_k_cu_d7fad3fd_71484cuda3std3__419piecewise_constructE)
_ZN39_INTERNAL_cb08b3b6_4_k_cu_d7fad3fd_71484cuda3std3__419piecewise_constructE:
	.zero		1
	.type		_ZN39_INTERNAL_cb08b3b6_4_k_cu_d7fad3fd_71484cuda3std3__45__cpo4cendE,@object
	.size		_ZN39_INTERNAL_cb08b3b6_4_k_cu_d7fad3fd_71484cuda3std3__45__cpo4cendE,(_ZN39_INTERNAL_cb08b3b6_4_k_cu_d7fad3fd_71484cuda3std6ranges3__45__cpo4swapE - _ZN39_INTERNAL_cb08b3b6_4_k_cu_d7fad3fd_71484cuda3std3__45__cpo4cendE)
_ZN39_INTERNAL_cb08b3b6_4_k_cu_d7fad3fd_71484cuda3std3__45__cpo4cendE:
	.zero		1
	.type		_ZN39_INTERNAL_cb08b3b6_4_k_cu_d7fad3fd_71484cuda3std6ranges3__45__cpo4swapE,@object
	.size		_ZN39_INTERNAL_cb08b3b6_4_k_cu_d7fad3fd_71484cuda3std6ranges3__45__cpo4swapE,(.L_10 - _ZN39_INTERNAL_cb08b3b6_4_k_cu_d7fad3fd_71484cuda3std6ranges3__45__cpo4swapE)
_ZN39_INTERNAL_cb08b3b6_4_k_cu_d7fad3fd_71484cuda3std6ranges3__45__cpo4swapE:
	.zero		1
.L_10:


//--------------------- .nv.constant0._ZN7cutlass13device_kernelINS_4gemm6kernel13GemmUniversalIN4cute5tupleIJiiiiEEENS1_10collective13CollectiveMmaINS1_35MainloopSm100TmaUmmaWarpSpecializedILi6ELi2ELi4ENS5_IJNS4_1CILi2EEENSA_ILi1EEESC_EEEEENS5_IJNSA_ILi64EEENSA_ILi176EEESF_EEENS_10bfloat16_tENS5_IJlSC_lEEESI_SJ_NS4_8TiledMMAINS4_8MMA_AtomIJNS4_20SM100_MMA_F16BF16_SSISI_SI_fLi64ELi176ELNS4_4UMMA5MajorE0ELSO_0ELNSN_7ScaleInE0ELSP_0EEEEEENS4_6LayoutINS5_IJSC_SC_SC_EEENS5_IJNSA_ILi0EEESU_SU_EEEEENS5_IJNS4_10UnderscoreESX_SX_EEEEENS4_13SM90_TMA_LOADENS4_14ComposedLayoutINS4_7SwizzleILi3ELi4ELi3EEENS4_18smem_ptr_flag_bitsILi16EEENSS_INS5_IJNSA_ILi8EEESF_EEENS5_IJSF_SC_EEEEEEEvNS4_8identityENS4_23SM90_TMA_LOAD_MULTICASTES1A_vS1B_EENS_8epilogue10collective18CollectiveEpilogueINS1E_23Sm100TmaWarpSpecializedILi2ELi1ELi88ELb1ELb0EEEJSH_NS5_IJNSS_ISF_SC_EENSS_ISG_SC_EEEEESI_SJ_SI_SJ_NS1E_6fusion15FusionCallbacksIS1I_NS1M_17LinearCombinationISI_fSI_fLNS_15FloatRoundStyleE2EEESH_S1L_JEEENS4_5SM1004TMEM4LOAD26SM100_TMEM_LOAD_16dp256b2xES10_NS11_INS12_ILi1ELi4ELi3EEES15_NSS_INS5_IJS16_NSA_ILi16EEEEEENS5_IJS1X_SC_EEEEEEENS4_17SM75_U32x4_LDSM_NENS4_14SM90_TMA_STOREES21_NS4_17SM90_U32x4_STSM_NENS4_39AutoVectorizingCopyWithAssumedAlignmentILi128EEEEEEvvEEEEvNT_6ParamsE --------------------------
	.section	.nv.constant0._ZN7cutlass13device_kernelINS_4gemm6kernel13GemmUniversalIN4cute5tupleIJiiiiEEENS1_10collective13CollectiveMmaINS1_35MainloopSm100TmaUmmaWarpSpecializedILi6ELi2ELi4ENS5_IJNS4_1CILi2EEENSA_ILi1EEESC_EEEEENS5_IJNSA_ILi64EEENSA_ILi176EEESF_EEENS_10bfloat16_tENS5_IJlSC_lEEESI_SJ_NS4_8TiledMMAINS4_8MMA_AtomIJNS4_20SM100_MMA_F16BF16_SSISI_SI_fLi64ELi176ELNS4_4UMMA5MajorE0ELSO_0ELNSN_7ScaleInE0ELSP_0EEEEEENS4_6LayoutINS5_IJSC_SC_SC_EEENS5_IJNSA_ILi0EEESU_SU_EEEEENS5_IJNS4_10UnderscoreESX_SX_EEEEENS4_13SM90_TMA_LOADENS4_14ComposedLayoutINS4_7SwizzleILi3ELi4ELi3EEENS4_18smem_ptr_flag_bitsILi16EEENSS_INS5_IJNSA_ILi8EEESF_EEENS5_IJSF_SC_EEEEEEEvNS4_8identityENS4_23SM90_TMA_LOAD_MULTICASTES1A_vS1B_EENS_8epilogue10collective18CollectiveEpilogueINS1E_23Sm100TmaWarpSpecializedILi2ELi1ELi88ELb1ELb0EEEJSH_NS5_IJNSS_ISF_SC_EENSS_ISG_SC_EEEEESI_SJ_SI_SJ_NS1E_6fusion15FusionCallbacksIS1I_NS1M_17LinearCombinationISI_fSI_fLNS_15FloatRoundStyleE2EEESH_S1L_JEEENS4_5SM1004TMEM4LOAD26SM100_TMEM_LOAD_16dp256b2xES10_NS11_INS12_ILi1ELi4ELi3EEES15_NSS_INS5_IJS16_NSA_ILi16EEEEEENS5_IJS1X_SC_EEEEEEENS4_17SM75_U32x4_LDSM_NENS4_14SM90_TMA_STOREES21_NS4_17SM90_U32x4_STSM_NENS4_39AutoVectorizingCopyWithAssumedAlignmentILi128EEEEEEvvEEEEvNT_6ParamsE,"a",@progbits
	.sectionflags	@""
	.align	4
.nv.constant0._ZN7cutlass13device_kernelINS_4gemm6kernel13GemmUniversalIN4cute5tupleIJiiiiEEENS1_10collective13CollectiveMmaINS1_35MainloopSm100TmaUmmaWarpSpecializedILi6ELi2ELi4ENS5_IJNS4_1CILi2EEENSA_ILi1EEESC_EEEEENS5_IJNSA_ILi64EEENSA_ILi176EEESF_EEENS_10bfloat16_tENS5_IJlSC_lEEESI_SJ_NS4_8TiledMMAINS4_8MMA_AtomIJNS4_20SM100_MMA_F16BF16_SSISI_SI_fLi64ELi176ELNS4_4UMMA5MajorE0ELSO_0ELNSN_7ScaleInE0ELSP_0EEEEEENS4_6LayoutINS5_IJSC_SC_SC_EEENS5_IJNSA_ILi0EEESU_SU_EEEEENS5_IJNS4_10UnderscoreESX_SX_EEEEENS4_13SM90_TMA_LOADENS4_14ComposedLayoutINS4_7SwizzleILi3ELi4ELi3EEENS4_18smem_ptr_flag_bitsILi16EEENSS_INS5_IJNSA_ILi8EEESF_EEENS5_IJSF_SC_EEEEEEEvNS4_8identityENS4_23SM90_TMA_LOAD_MULTICASTES1A_vS1B_EENS_8epilogue10collective18CollectiveEpilogueINS1E_23Sm100TmaWarpSpecializedILi2ELi1ELi88ELb1ELb0EEEJSH_NS5_IJNSS_ISF_SC_EENSS_ISG_SC_EEEEESI_SJ_SI_SJ_NS1E_6fusion15FusionCallbacksIS1I_NS1M_17LinearCombinationISI_fSI_fLNS_15FloatRoundStyleE2EEESH_S1L_JEEENS4_5SM1004TMEM4LOAD26SM100_TMEM_LOAD_16dp256b2xES10_NS11_INS12_ILi1ELi4ELi3EEES15_NSS_INS5_IJS16_NSA_ILi16EEEEEENS5_IJS1X_SC_EEEEEEENS4_17SM75_U32x4_LDSM_NENS4_14SM90_TMA_STOREES21_NS4_17SM90_U32x4_STSM_NENS4_39AutoVectorizingCopyWithAssumedAlignmentILi128EEEEEEvvEEEEvNT_6ParamsE:
	.zero		2944


//--------------------- SYMBOLS --------------------------

	.type		.nv.reservedSmem.offset0,@object
	.size		.nv.reservedSmem.offset0,0x4
	.type		.nv.reservedSmem.cap,@object
	.size		.nv.reservedSmem.cap,0x4
	.type		__assertfail,@function
